//
// Generated by NVIDIA NVVM Compiler
//
// Compiler Build ID: CL-36424714
// Cuda compilation tools, release 13.0, V13.0.88
// Based on NVVM 20.0.0
//

.version 9.0
.target sm_100
.address_size 64

	// .globl	_Z14quantizeKernelPfPafai
// _ZZ13quantizedGEMMPaS_PfffiiiE6A_tile has been demoted
// _ZZ13quantizedGEMMPaS_PfffiiiE6B_tile has been demoted

.visible .entry _Z14quantizeKernelPfPafai(
	.param .u64 .ptr .align 1 _Z14quantizeKernelPfPafai_param_0,
	.param .u64 .ptr .align 1 _Z14quantizeKernelPfPafai_param_1,
	.param .f32 _Z14quantizeKernelPfPafai_param_2,
	.param .u8 _Z14quantizeKernelPfPafai_param_3,
	.param .u32 _Z14quantizeKernelPfPafai_param_4
)
{
	.reg .pred 	%p<2>;
	.reg .b16 	%rs<2>;
	.reg .b32 	%r<7>;
	.reg .b32 	%f<12>;
	.reg .b64 	%rd<9>;

	ld.param.u64 	%rd1, [_Z14quantizeKernelPfPafai_param_0];
	ld.param.u64 	%rd2, [_Z14quantizeKernelPfPafai_param_1];
	ld.param.f32 	%f1, [_Z14quantizeKernelPfPafai_param_2];
	ld.param.s8 	%rs1, [_Z14quantizeKernelPfPafai_param_3];
	ld.param.u32 	%r2, [_Z14quantizeKernelPfPafai_param_4];
	mov.u32 	%r3, %ctaid.x;
	mov.u32 	%r4, %ntid.x;
	mov.u32 	%r5, %tid.x;
	mad.lo.s32 	%r1, %r3, %r4, %r5;
	setp.ge.s32 	%p1, %r1, %r2;
	@%p1 bra 	$L__BB0_2;
	cvta.to.global.u64 	%rd3, %rd1;
	cvta.to.global.u64 	%rd4, %rd2;
	cvt.s64.s32 	%rd5, %r1;
	mul.wide.s32 	%rd6, %r1, 4;
	add.s64 	%rd7, %rd3, %rd6;
	ld.global.f32 	%f2, [%rd7];
	div.rn.f32 	%f3, %f2, %f1;
	mov.f32 	%f4, 0f3F000000;
	copysign.f32 	%f5, %f3, %f4;
	add.rz.f32 	%f6, %f3, %f5;
	cvt.rzi.f32.f32 	%f7, %f6;
	cvt.rn.f32.s16 	%f8, %rs1;
	add.f32 	%f9, %f7, %f8;
	min.f32 	%f10, %f9, 0f42FE0000;
	max.f32 	%f11, %f10, 0fC3000000;
	cvt.rzi.s32.f32 	%r6, %f11;
	add.s64 	%rd8, %rd4, %rd5;
	st.global.u8 	[%rd8], %r6;
$L__BB0_2:
	ret;

}
	// .globl	_Z13quantizedGEMMPaS_Pfffiii
.visible .entry _Z13quantizedGEMMPaS_Pfffiii(
	.param .u64 .ptr .align 1 _Z13quantizedGEMMPaS_Pfffiii_param_0,
	.param .u64 .ptr .align 1 _Z13quantizedGEMMPaS_Pfffiii_param_1,
	.param .u64 .ptr .align 1 _Z13quantizedGEMMPaS_Pfffiii_param_2,
	.param .f32 _Z13quantizedGEMMPaS_Pfffiii_param_3,
	.param .f32 _Z13quantizedGEMMPaS_Pfffiii_param_4,
	.param .u32 _Z13quantizedGEMMPaS_Pfffiii_param_5,
	.param .u32 _Z13quantizedGEMMPaS_Pfffiii_param_6,
	.param .u32 _Z13quantizedGEMMPaS_Pfffiii_param_7
)
{
	.reg .pred 	%p<12>;
	.reg .b16 	%rs<9>;
	.reg .b32 	%r<105>;
	.reg .b32 	%f<9>;
	.reg .b64 	%rd<14>;
	// demoted variable
	.shared .align 1 .b8 _ZZ13quantizedGEMMPaS_PfffiiiE6A_tile[256];
	// demoted variable
	.shared .align 1 .b8 _ZZ13quantizedGEMMPaS_PfffiiiE6B_tile[256];
	ld.param.u64 	%rd4, [_Z13quantizedGEMMPaS_Pfffiii_param_0];
	ld.param.u64 	%rd5, [_Z13quantizedGEMMPaS_Pfffiii_param_1];
	ld.param.f32 	%f3, [_Z13quantizedGEMMPaS_Pfffiii_param_3];
	ld.param.f32 	%f4, [_Z13quantizedGEMMPaS_Pfffiii_param_4];
	ld.param.u32 	%r26, [_Z13quantizedGEMMPaS_Pfffiii_param_5];
	ld.param.u32 	%r27, [_Z13quantizedGEMMPaS_Pfffiii_param_6];
	ld.param.u32 	%r28, [_Z13quantizedGEMMPaS_Pfffiii_param_7];
	mov.u32 	%r29, %ctaid.y;
	shl.b32 	%r30, %r29, 4;
	mov.u32 	%r101, %tid.y;
	add.s32 	%r2, %r30, %r101;
	mov.u32 	%r31, %ctaid.x;
	shl.b32 	%r3, %r31, 4;
	mov.u32 	%r99, %tid.x;
	add.s32 	%r5, %r3, %r99;
	setp.lt.s32 	%p1, %r28, 1;
	mov.f32 	%f8, 0f00000000;
	@%p1 bra 	$L__BB1_8;
	add.s32 	%r33, %r28, 15;
	shr.u32 	%r34, %r33, 4;
	shl.b32 	%r35, %r101, 4;
	mov.u32 	%r36, _ZZ13quantizedGEMMPaS_PfffiiiE6A_tile;
	add.s32 	%r6, %r36, %r35;
	add.s32 	%r7, %r6, %r99;
	mov.u32 	%r37, _ZZ13quantizedGEMMPaS_PfffiiiE6B_tile;
	add.s32 	%r9, %r37, %r99;
	add.s32 	%r8, %r9, %r35;
	neg.s32 	%r103, %r34;
	mad.lo.s32 	%r38, %r101, %r27, %r99;
	add.s32 	%r102, %r38, %r3;
	shl.b32 	%r12, %r27, 4;
	mad.lo.s32 	%r100, %r28, %r2, %r99;
	cvta.to.global.u64 	%rd1, %rd4;
	cvta.to.global.u64 	%rd2, %rd5;
	mov.b32 	%r104, 0;
$L__BB1_2:
	setp.ge.s32 	%p2, %r2, %r26;
	cvt.s64.s32 	%rd7, %r100;
	add.s64 	%rd3, %rd1, %rd7;
	setp.ge.s32 	%p3, %r99, %r28;
	mov.b16 	%rs7, 0;
	or.pred  	%p4, %p2, %p3;
	@%p4 bra 	$L__BB1_4;
	ld.global.u8 	%rs7, [%rd3];
$L__BB1_4:
	setp.ge.s32 	%p5, %r5, %r27;
	st.shared.u8 	[%r7], %rs7;
	setp.ge.s32 	%p6, %r101, %r28;
	mov.b16 	%rs8, 0;
	or.pred  	%p7, %p5, %p6;
	@%p7 bra 	$L__BB1_6;
	cvt.s64.s32 	%rd8, %r102;
	add.s64 	%rd9, %rd2, %rd8;
	ld.global.u8 	%rs8, [%rd9];
$L__BB1_6:
	st.shared.u8 	[%r8], %rs8;
	bar.sync 	0;
	ld.shared.u8 	%r39, [%r9+48];
	ld.shared.u8 	%r40, [%r9+32];
	prmt.b32 	%r41, %r40, %r39, 0x3340U;
	ld.shared.u8 	%r42, [%r9+16];
	ld.shared.u8 	%r43, [%r9];
	prmt.b32 	%r44, %r43, %r42, 0x3340U;
	prmt.b32 	%r45, %r44, %r41, 0x5410U;
	ld.shared.u8 	%r46, [%r6+3];
	ld.shared.u8 	%r47, [%r6+2];
	prmt.b32 	%r48, %r47, %r46, 0x3340U;
	ld.shared.u8 	%r49, [%r6+1];
	ld.shared.u8 	%r50, [%r6];
	prmt.b32 	%r51, %r50, %r49, 0x3340U;
	prmt.b32 	%r52, %r51, %r48, 0x5410U;
	dp4a.s32.s32 	%r53, %r45, %r52, %r104;
	ld.shared.u8 	%r54, [%r9+112];
	ld.shared.u8 	%r55, [%r9+96];
	prmt.b32 	%r56, %r55, %r54, 0x3340U;
	ld.shared.u8 	%r57, [%r9+80];
	ld.shared.u8 	%r58, [%r9+64];
	prmt.b32 	%r59, %r58, %r57, 0x3340U;
	prmt.b32 	%r60, %r59, %r56, 0x5410U;
	ld.shared.u8 	%r61, [%r6+7];
	ld.shared.u8 	%r62, [%r6+6];
	prmt.b32 	%r63, %r62, %r61, 0x3340U;
	ld.shared.u8 	%r64, [%r6+5];
	ld.shared.u8 	%r65, [%r6+4];
	prmt.b32 	%r66, %r65, %r64, 0x3340U;
	prmt.b32 	%r67, %r66, %r63, 0x5410U;
	dp4a.s32.s32 	%r68, %r60, %r67, %r53;
	ld.shared.u8 	%r69, [%r9+176];
	ld.shared.u8 	%r70, [%r9+160];
	prmt.b32 	%r71, %r70, %r69, 0x3340U;
	ld.shared.u8 	%r72, [%r9+144];
	ld.shared.u8 	%r73, [%r9+128];
	prmt.b32 	%r74, %r73, %r72, 0x3340U;
	prmt.b32 	%r75, %r74, %r71, 0x5410U;
	ld.shared.u8 	%r76, [%r6+11];
	ld.shared.u8 	%r77, [%r6+10];
	prmt.b32 	%r78, %r77, %r76, 0x3340U;
	ld.shared.u8 	%r79, [%r6+9];
	ld.shared.u8 	%r80, [%r6+8];
	prmt.b32 	%r81, %r80, %r79, 0x3340U;
	prmt.b32 	%r82, %r81, %r78, 0x5410U;
	dp4a.s32.s32 	%r83, %r75, %r82, %r68;
	ld.shared.u8 	%r84, [%r9+240];
	ld.shared.u8 	%r85, [%r9+224];
	prmt.b32 	%r86, %r85, %r84, 0x3340U;
	ld.shared.u8 	%r87, [%r9+208];
	ld.shared.u8 	%r88, [%r9+192];
	prmt.b32 	%r89, %r88, %r87, 0x3340U;
	prmt.b32 	%r90, %r89, %r86, 0x5410U;
	ld.shared.u8 	%r91, [%r6+15];
	ld.shared.u8 	%r92, [%r6+14];
	prmt.b32 	%r93, %r92, %r91, 0x3340U;
	ld.shared.u8 	%r94, [%r6+13];
	ld.shared.u8 	%r95, [%r6+12];
	prmt.b32 	%r96, %r95, %r94, 0x3340U;
	prmt.b32 	%r97, %r96, %r93, 0x5410U;
	dp4a.s32.s32 	%r104, %r90, %r97, %r83;
	bar.sync 	0;
	add.s32 	%r103, %r103, 1;
	setp.ne.s32 	%p8, %r103, 0;
	add.s32 	%r102, %r102, %r12;
	add.s32 	%r101, %r101, 16;
	add.s32 	%r100, %r100, 16;
	add.s32 	%r99, %r99, 16;
	@%p8 bra 	$L__BB1_2;
	cvt.rn.f32.s32 	%f8, %r104;
$L__BB1_8:
	setp.ge.s32 	%p9, %r2, %r26;
	setp.ge.s32 	%p10, %r5, %r27;
	or.pred  	%p11, %p9, %p10;
	@%p11 bra 	$L__BB1_10;
	ld.param.u64 	%rd13, [_Z13quantizedGEMMPaS_Pfffiii_param_2];
	mul.f32 	%f6, %f3, %f8;
	mul.f32 	%f7, %f4, %f6;
	mad.lo.s32 	%r98, %r27, %r2, %r5;
	cvta.to.global.u64 	%rd10, %rd13;
	mul.wide.s32 	%rd11, %r98, 4;
	add.s64 	%rd12, %rd10, %rd11;
	st.global.f32 	[%rd12], %f7;
$L__BB1_10:
	ret;

}
	// .globl	_Z18quantizedGEMM_DP4APaS_Pfffiii
.visible .entry _Z18quantizedGEMM_DP4APaS_Pfffiii(
	.param .u64 .ptr .align 1 _Z18quantizedGEMM_DP4APaS_Pfffiii_param_0,
	.param .u64 .ptr .align 1 _Z18quantizedGEMM_DP4APaS_Pfffiii_param_1,
	.param .u64 .ptr .align 1 _Z18quantizedGEMM_DP4APaS_Pfffiii_param_2,
	.param .f32 _Z18quantizedGEMM_DP4APaS_Pfffiii_param_3,
	.param .f32 _Z18quantizedGEMM_DP4APaS_Pfffiii_param_4,
	.param .u32 _Z18quantizedGEMM_DP4APaS_Pfffiii_param_5,
	.param .u32 _Z18quantizedGEMM_DP4APaS_Pfffiii_param_6,
	.param .u32 _Z18quantizedGEMM_DP4APaS_Pfffiii_param_7
)
{
	.reg .pred 	%p<14>;
	.reg .b16 	%rs<12>;
	.reg .b32 	%r<147>;
	.reg .b32 	%f<10>;
	.reg .b64 	%rd<56>;

	ld.param.u64 	%rd4, [_Z18quantizedGEMM_DP4APaS_Pfffiii_param_0];
	ld.param.u64 	%rd5, [_Z18quantizedGEMM_DP4APaS_Pfffiii_param_1];
	ld.param.f32 	%f3, [_Z18quantizedGEMM_DP4APaS_Pfffiii_param_3];
	ld.param.u32 	%r45, [_Z18quantizedGEMM_DP4APaS_Pfffiii_param_5];
	ld.param.u32 	%r43, [_Z18quantizedGEMM_DP4APaS_Pfffiii_param_6];
	ld.param.u32 	%r44, [_Z18quantizedGEMM_DP4APaS_Pfffiii_param_7];
	cvta.to.global.u64 	%rd1, %rd5;
	cvta.to.global.u64 	%rd2, %rd4;
	mov.u32 	%r46, %ctaid.y;
	mov.u32 	%r47, %ntid.y;
	mov.u32 	%r48, %tid.y;
	mad.lo.s32 	%r1, %r46, %r47, %r48;
	mov.u32 	%r49, %ctaid.x;
	mov.u32 	%r50, %ntid.x;
	mov.u32 	%r51, %tid.x;
	mad.lo.s32 	%r2, %r49, %r50, %r51;
	setp.ge.s32 	%p1, %r1, %r45;
	setp.ge.s32 	%p2, %r2, %r43;
	or.pred  	%p3, %p1, %p2;
	@%p3 bra 	$L__BB2_18;
	setp.lt.s32 	%p4, %r44, 1;
	mov.f32 	%f9, 0f00000000;
	@%p4 bra 	$L__BB2_17;
	mul.lo.s32 	%r3, %r44, %r1;
	cvt.u16.u32 	%rs1, %r44;
	and.b32  	%r4, %r44, 3;
	and.b32  	%r5, %r44, 1;
	shl.b32 	%r6, %r43, 3;
	mov.b32 	%r129, 0;
	mov.b16 	%rs11, 0;
	cvt.u64.u32 	%rd38, %r3;
	cvt.s64.s32 	%rd42, %r43;
	prmt.b32 	%r115, %r116, %r117, 0x3340U;
	mov.u32 	%r130, %r129;
	mov.u32 	%r146, %r129;
$L__BB2_3:
	shl.b32 	%r53, %r129, 2;
	sub.s32 	%r10, %r44, %r53;
	add.s32 	%r54, %r130, 3;
	setp.lt.s32 	%p5, %r54, %r44;
	@%p5 bra 	$L__BB2_19;
	add.s32 	%r56, %r10, -1;
	setp.lt.u32 	%p6, %r56, 7;
	mov.u32 	%r138, %r130;
	@%p6 bra 	$L__BB2_7;
	mad.lo.s32 	%r134, %r43, %r130, %r2;
	add.s32 	%r133, %r3, %r130;
	and.b32  	%r57, %r10, -8;
	neg.s32 	%r132, %r57;
	mov.u32 	%r138, %r130;
$L__BB2_6:
	.pragma "nounroll";
	cvt.u64.u32 	%rd6, %r133;
	add.s64 	%rd7, %rd2, %rd6;
	cvt.s64.s32 	%rd8, %r134;
	add.s64 	%rd9, %rd1, %rd8;
	cvt.u64.u32 	%rd11, %r138;
	add.s64 	%rd12, %rd11, %rd38;
	add.s64 	%rd13, %rd2, %rd12;
	add.s64 	%rd15, %rd9, %rd42;
	add.s64 	%rd16, %rd15, %rd42;
	add.s64 	%rd17, %rd16, %rd42;
	add.s64 	%rd18, %rd17, %rd42;
	ld.global.u8 	%r58, [%rd15];
	ld.global.u8 	%r59, [%rd16];
	prmt.b32 	%r60, %r58, %r59, 0x3340U;
	ld.global.u8 	%r61, [%rd17];
	ld.global.u8 	%r62, [%rd18];
	prmt.b32 	%r63, %r61, %r62, 0x3340U;
	prmt.b32 	%r64, %r60, %r63, 0x5410U;
	ld.global.u8 	%r65, [%rd13+4];
	ld.global.u8 	%r66, [%rd13+3];
	prmt.b32 	%r67, %r66, %r65, 0x3340U;
	ld.global.u8 	%r68, [%rd13+2];
	ld.global.u8 	%r69, [%rd13+1];
	prmt.b32 	%r70, %r69, %r68, 0x3340U;
	prmt.b32 	%r71, %r70, %r67, 0x5410U;
	dp4a.s32.s32 	%r72, %r64, %r71, %r146;
	add.s64 	%rd19, %rd18, %rd42;
	add.s64 	%rd20, %rd19, %rd42;
	add.s64 	%rd21, %rd20, %rd42;
	ld.global.u8 	%r73, [%rd19];
	ld.global.u8 	%r74, [%rd20];
	prmt.b32 	%r75, %r73, %r74, 0x3340U;
	ld.global.u8 	%r76, [%rd9];
	ld.global.u8 	%r77, [%rd21];
	prmt.b32 	%r78, %r77, %r76, 0x3340U;
	prmt.b32 	%r79, %r75, %r78, 0x5410U;
	ld.global.u8 	%r80, [%rd7];
	ld.global.u8 	%r81, [%rd13+7];
	prmt.b32 	%r82, %r81, %r80, 0x3340U;
	ld.global.u8 	%r83, [%rd13+6];
	ld.global.u8 	%r84, [%rd13+5];
	prmt.b32 	%r85, %r84, %r83, 0x3340U;
	prmt.b32 	%r86, %r85, %r82, 0x5410U;
	dp4a.s32.s32 	%r146, %r79, %r86, %r72;
	add.s32 	%r138, %r138, 8;
	add.s32 	%r134, %r134, %r6;
	add.s32 	%r133, %r133, 8;
	add.s32 	%r132, %r132, 8;
	setp.ne.s32 	%p7, %r132, 0;
	@%p7 bra 	$L__BB2_6;
$L__BB2_7:
	and.b32  	%r87, %r10, 7;
	setp.eq.s32 	%p8, %r87, 0;
	@%p8 bra 	$L__BB2_15;
	shl.b16 	%rs5, %rs11, 2;
	add.s16 	%rs6, %rs5, %rs1;
	cvt.u32.u16 	%r89, %rs6;
	and.b32  	%r28, %r89, 7;
	add.s32 	%r90, %r28, -1;
	setp.lt.u32 	%p9, %r90, 3;
	@%p9 bra 	$L__BB2_10;
	add.s32 	%r91, %r138, %r3;
	cvt.u64.u32 	%rd22, %r91;
	add.s64 	%rd23, %rd2, %rd22;
	mad.lo.s32 	%r92, %r138, %r43, %r2;
	cvt.s64.s32 	%rd24, %r92;
	add.s64 	%rd25, %rd1, %rd24;
	cvt.u64.u32 	%rd27, %r138;
	add.s64 	%rd28, %rd27, %rd38;
	add.s64 	%rd29, %rd2, %rd28;
	add.s64 	%rd31, %rd25, %rd42;
	add.s64 	%rd32, %rd31, %rd42;
	add.s64 	%rd33, %rd32, %rd42;
	ld.global.u8 	%r93, [%rd31];
	ld.global.u8 	%r94, [%rd32];
	prmt.b32 	%r95, %r93, %r94, 0x3340U;
	ld.global.u8 	%r96, [%rd25];
	ld.global.u8 	%r97, [%rd33];
	prmt.b32 	%r98, %r97, %r96, 0x3340U;
	prmt.b32 	%r99, %r95, %r98, 0x5410U;
	ld.global.u8 	%r100, [%rd23];
	ld.global.u8 	%r101, [%rd29+3];
	prmt.b32 	%r102, %r101, %r100, 0x3340U;
	ld.global.u8 	%r103, [%rd29+2];
	ld.global.u8 	%r104, [%rd29+1];
	prmt.b32 	%r105, %r104, %r103, 0x3340U;
	prmt.b32 	%r106, %r105, %r102, 0x5410U;
	dp4a.s32.s32 	%r146, %r99, %r106, %r146;
	add.s32 	%r138, %r138, 4;
$L__BB2_10:
	and.b32  	%r107, %r28, 3;
	setp.eq.s32 	%p10, %r107, 0;
	@%p10 bra 	$L__BB2_15;
	setp.eq.s32 	%p11, %r4, 1;
	@%p11 bra 	$L__BB2_13;
	add.s32 	%r109, %r138, %r3;
	cvt.u64.u32 	%rd34, %r109;
	add.s64 	%rd35, %rd2, %rd34;
	mad.lo.s32 	%r110, %r138, %r43, %r2;
	cvt.s64.s32 	%rd36, %r110;
	add.s64 	%rd37, %rd1, %rd36;
	ld.global.s8 	%rs7, [%rd37];
	cvt.u64.u32 	%rd39, %r138;
	add.s64 	%rd40, %rd39, %rd38;
	add.s64 	%rd41, %rd2, %rd40;
	add.s64 	%rd43, %rd37, %rd42;
	ld.global.s8 	%rs8, [%rd43];
	mov.b32 	%r111, {%rs8, %rs7};
	ld.global.u8 	%r112, [%rd35];
	ld.global.u8 	%r113, [%rd41+1];
	prmt.b32 	%r114, %r113, %r112, 0x3340U;
	prmt.b32 	%r118, %r114, %r115, 0x5410U;
	dp2a.lo.s32.s32 	%r146, %r111, %r118, %r146;
	add.s32 	%r138, %r138, 2;
$L__BB2_13:
	setp.eq.s32 	%p12, %r5, 0;
	@%p12 bra 	$L__BB2_15;
	add.s32 	%r119, %r138, %r3;
	cvt.u64.u32 	%rd44, %r119;
	add.s64 	%rd45, %rd2, %rd44;
	ld.global.s8 	%rs9, [%rd45];
	mad.lo.s32 	%r120, %r138, %r43, %r2;
	cvt.s64.s32 	%rd46, %r120;
	add.s64 	%rd47, %rd1, %rd46;
	ld.global.s8 	%rs10, [%rd47];
	mul.wide.s16 	%r121, %rs10, %rs9;
	add.s32 	%r146, %r121, %r146;
$L__BB2_15:
	add.s32 	%r130, %r130, 4;
	setp.lt.s32 	%p13, %r130, %r44;
	add.s32 	%r129, %r129, 1;
	add.s16 	%rs11, %rs11, 1;
	@%p13 bra 	$L__BB2_3;
	cvt.rn.f32.s32 	%f9, %r146;
$L__BB2_17:
	ld.param.f32 	%f8, [_Z18quantizedGEMM_DP4APaS_Pfffiii_param_4];
	ld.param.u64 	%rd55, [_Z18quantizedGEMM_DP4APaS_Pfffiii_param_2];
	mul.f32 	%f6, %f3, %f9;
	mul.f32 	%f7, %f8, %f6;
	mad.lo.s32 	%r128, %r43, %r1, %r2;
	cvta.to.global.u64 	%rd52, %rd55;
	mul.wide.s32 	%rd53, %r128, 4;
	add.s64 	%rd54, %rd52, %rd53;
	st.global.f32 	[%rd54], %f7;
$L__BB2_18:
	ret;
$L__BB2_19:
	add.s32 	%r126, %r130, %r3;
	cvt.u64.u32 	%rd48, %r126;
	add.s64 	%rd49, %rd2, %rd48;
	ld.global.u32 	%r123, [%rd49];
	mad.lo.s32 	%r127, %r130, %r43, %r2;
	cvt.s64.s32 	%rd50, %r127;
	add.s64 	%rd51, %rd1, %rd50;
	ld.global.u32 	%r124, [%rd51];
	// begin inline asm
	dp4a.s32.s32 %r146, %r123, %r124, %r146;
	// end inline asm
	bra.uni 	$L__BB2_15;

}


// ===== COMPILED SASS (sm_100) =====

	.target	sm_100

	.elftype	@"ET_EXEC"


//--------------------- .note.nv.tkinfo           --------------------------
	.section	.note.nv.tkinfo,"",@"SHT_NOTE"
	.sectionflags	@"SHF_NOTE_NV_TKINFO"
	.tkinfo
        /*0018*/ 	.word	0x00000002
        /*0030*/ 	.string	""
        /*0030*/ 	.string	"ptxas"
        /*0030*/ 	.string	"Cuda compilation tools, release 13.0, V13.0.88"
        /*0030*/ 	.string	"Build cuda_13.0.r13.0/compiler.36424714_0"
        /*0030*/ 	.string	"-arch sm_100 -m 64 "



//--------------------- .note.nv.cuinfo           --------------------------
	.section	.note.nv.cuinfo,"",@"SHT_NOTE"
	.sectionflags	@"SHF_NOTE_NV_CUINFO"
        /*0018*/ 	.short	0x0002
        /*001a*/ 	.short	0x0064
        /*001c*/ 	.short	0x0082
	.zero		2


//--------------------- .nv.info                  --------------------------
	.section	.nv.info,"",@"SHT_CUDA_INFO"
	.align	4


	//----- nvinfo : EIATTR_REGCOUNT
	.align		4
        /*0000*/ 	.byte	0x04, 0x2f
        /*0002*/ 	.short	(.L_1 - .L_0)
	.align		4
.L_0:
        /*0004*/ 	.word	index@(_Z14quantizeKernelPfPafai)
        /*0008*/ 	.word	0x00000010


	//----- nvinfo : EIATTR_FRAME_SIZE
	.align		4
.L_1:
        /*000c*/ 	.byte	0x04, 0x11
        /*000e*/ 	.short	(.L_3 - .L_2)
	.align		4
.L_2:
        /*0010*/ 	.word	index@($__internal_0_$__cuda_sm3x_div_rn_noftz_f32_slowpath)
        /*0014*/ 	.word	0x00000000


	//----- nvinfo : EIATTR_FRAME_SIZE
	.align		4
.L_3:
        /*0018*/ 	.byte	0x04, 0x11
        /*001a*/ 	.short	(.L_5 - .L_4)
	.align		4
.L_4:
        /*001c*/ 	.word	index@(_Z14quantizeKernelPfPafai)
        /*0020*/ 	.word	0x00000000


	//----- nvinfo : EIATTR_REGCOUNT
	.align		4
.L_5:
        /*0024*/ 	.byte	0x04, 0x2f
        /*0026*/ 	.short	(.L_7 - .L_6)
	.align		4
.L_6:
        /*0028*/ 	.word	index@(_Z13quantizedGEMMPaS_Pfffiii)
        /*002c*/ 	.word	0x00000020


	//----- nvinfo : EIATTR_FRAME_SIZE
	.align		4
.L_7:
        /*0030*/ 	.byte	0x04, 0x11
        /*0032*/ 	.short	(.L_9 - .L_8)
	.align		4
.L_8:
        /*0034*/ 	.word	index@(_Z13quantizedGEMMPaS_Pfffiii)
        /*0038*/ 	.word	0x00000000


	//----- nvinfo : EIATTR_REGCOUNT
	.align		4
.L_9:
        /*003c*/ 	.byte	0x04, 0x2f
        /*003e*/ 	.short	(.L_11 - .L_10)
	.align		4
.L_10:
        /*0040*/ 	.word	index@(_Z18quantizedGEMM_DP4APaS_Pfffiii)
        /*0044*/ 	.word	0x00000020


	//----- nvinfo : EIATTR_FRAME_SIZE
	.align		4
.L_11:
        /*0048*/ 	.byte	0x04, 0x11
        /*004a*/ 	.short	(.L_13 - .L_12)
	.align		4
.L_12:
        /*004c*/ 	.word	index@(_Z18quantizedGEMM_DP4APaS_Pfffiii)
        /*0050*/ 	.word	0x00000000


	//----- nvinfo : EIATTR_MIN_STACK_SIZE
	.align		4
.L_13:
        /*0054*/ 	.byte	0x04, 0x12
        /*0056*/ 	.short	(.L_15 - .L_14)
	.align		4
.L_14:
        /*0058*/ 	.word	index@(_Z18quantizedGEMM_DP4APaS_Pfffiii)
        /*005c*/ 	.word	0x00000000


	//----- nvinfo : EIATTR_MIN_STACK_SIZE
	.align		4
.L_15:
        /*0060*/ 	.byte	0x04, 0x12
        /*0062*/ 	.short	(.L_17 - .L_16)
	.align		4
.L_16:
        /*0064*/ 	.word	index@(_Z13quantizedGEMMPaS_Pfffiii)
        /*0068*/ 	.word	0x00000000


	//----- nvinfo : EIATTR_MIN_STACK_SIZE
	.align		4
.L_17:
        /*006c*/ 	.byte	0x04, 0x12
        /*006e*/ 	.short	(.L_19 - .L_18)
	.align		4
.L_18:
        /*0070*/ 	.word	index@(_Z14quantizeKernelPfPafai)
        /*0074*/ 	.word	0x00000000
.L_19:


//--------------------- .nv.compat                --------------------------
	.section	.nv.compat,"",@"SHT_CUDA_COMPAT_INFO"
	.align	4
        /*0000*/ 	.byte	0x02, 0x09, 0x00, 0x00, 0x02, 0x02, 0x01, 0x00, 0x02, 0x05, 0x05, 0x00, 0x03, 0x07, 0x01, 0x01
        /*0010*/ 	.byte	0x02, 0x03, 0x00, 0x00, 0x02, 0x06, 0x01, 0x00, 0x04, 0x0b, 0x08, 0x00, 0x01, 0x00, 0x00, 0x00
        /*0020*/ 	.byte	0x00, 0x00, 0x00, 0x00


//--------------------- .nv.info._Z18quantizedGEMM_DP4APaS_Pfffiii --------------------------
	.section	.nv.info._Z18quantizedGEMM_DP4APaS_Pfffiii,"",@"SHT_CUDA_INFO"
	.sectionflags	@""
	.align	4


	//----- nvinfo : EIATTR_CUDA_API_VERSION
	.align		4
        /*0000*/ 	.byte	0x04, 0x37
        /*0002*/ 	.short	(.L_21 - .L_20)
.L_20:
        /*0004*/ 	.word	0x00000082


	//----- nvinfo : EIATTR_KPARAM_INFO
	.align		4
.L_21:
        /*0008*/ 	.byte	0x04, 0x17
        /*000a*/ 	.short	(.L_23 - .L_22)
.L_22:
        /*000c*/ 	.word	0x00000000
        /*0010*/ 	.short	0x0007
        /*0012*/ 	.short	0x0028
        /*0014*/ 	.byte	0x00, 0xf0, 0x11, 0x00


	//----- nvinfo : EIATTR_KPARAM_INFO
	.align		4
.L_23:
        /*0018*/ 	.byte	0x04, 0x17
        /*001a*/ 	.short	(.L_25 - .L_24)
.L_24:
        /*001c*/ 	.word	0x00000000
        /*0020*/ 	.short	0x0006
        /*0022*/ 	.short	0x0024
        /*0024*/ 	.byte	0x00, 0xf0, 0x11, 0x00


	//----- nvinfo : EIATTR_KPARAM_INFO
	.align		4
.L_25:
        /*0028*/ 	.byte	0x04, 0x17
        /*002a*/ 	.short	(.L_27 - .L_26)
.L_26:
        /*002c*/ 	.word	0x00000000
        /*0030*/ 	.short	0x0005
        /*0032*/ 	.short	0x0020
        /*0034*/ 	.byte	0x00, 0xf0, 0x11, 0x00


	//----- nvinfo : EIATTR_KPARAM_INFO
	.align		4
.L_27:
        /*0038*/ 	.byte	0x04, 0x17
        /*003a*/ 	.short	(.L_29 - .L_28)
.L_28:
        /*003c*/ 	.word	0x00000000
        /*0040*/ 	.short	0x0004
        /*0042*/ 	.short	0x001c
        /*0044*/ 	.byte	0x00, 0xf0, 0x11, 0x00


	//----- nvinfo : EIATTR_KPARAM_INFO
	.align		4
.L_29:
        /*0048*/ 	.byte	0x04, 0x17
        /*004a*/ 	.short	(.L_31 - .L_30)
.L_30:
        /*004c*/ 	.word	0x00000000
        /*0050*/ 	.short	0x0003
        /*0052*/ 	.short	0x0018
        /*0054*/ 	.byte	0x00, 0xf0, 0x11, 0x00


	//----- nvinfo : EIATTR_KPARAM_INFO
	.align		4
.L_31:
        /*0058*/ 	.byte	0x04, 0x17
        /*005a*/ 	.short	(.L_33 - .L_32)
.L_32:
        /*005c*/ 	.word	0x00000000
        /*0060*/ 	.short	0x0002
        /*0062*/ 	.short	0x0010
        /*0064*/ 	.byte	0x00, 0xf5, 0x21, 0x00


	//----- nvinfo : EIATTR_KPARAM_INFO
	.align		4
.L_33:
        /*0068*/ 	.byte	0x04, 0x17
        /*006a*/ 	.short	(.L_35 - .L_34)
.L_34:
        /*006c*/ 	.word	0x00000000
        /*0070*/ 	.short	0x0001
        /*0072*/ 	.short	0x0008
        /*0074*/ 	.byte	0x00, 0xf5, 0x21, 0x00


	//----- nvinfo : EIATTR_KPARAM_INFO
	.align		4
.L_35:
        /*0078*/ 	.byte	0x04, 0x17
        /*007a*/ 	.short	(.L_37 - .L_36)
.L_36:
        /*007c*/ 	.word	0x00000000
        /*0080*/ 	.short	0x0000
        /*0082*/ 	.short	0x0000
        /*0084*/ 	.byte	0x00, 0xf5, 0x21, 0x00


	//----- nvinfo : EIATTR_SPARSE_MMA_MASK
	.align		4
.L_37:
        /*0088*/ 	.byte	0x03, 0x50
        /*008a*/ 	.short	0x0000


	//----- nvinfo : EIATTR_MAXREG_COUNT
	.align		4
        /*008c*/ 	.byte	0x03, 0x1b
        /*008e*/ 	.short	0x00ff


	//----- nvinfo : EIATTR_MERCURY_ISA_VERSION
	.align		4
        /*0090*/ 	.byte	0x03, 0x5f
        /*0092*/ 	.short	0x0101


	//----- nvinfo : EIATTR_VRC_CTA_INIT_COUNT
	.align		4
        /*0094*/ 	.byte	0x02, 0x4a
	.zero		1
	.zero		1


	//----- nvinfo : EIATTR_EXIT_INSTR_OFFSETS
	.align		4
        /*0098*/ 	.byte	0x04, 0x1c
        /*009a*/ 	.short	(.L_39 - .L_38)


	//   ....[0]....
.L_38:
        /*009c*/ 	.word	0x000000c0


	//   ....[1]....
        /*00a0*/ 	.word	0x00000d00


	//----- nvinfo : EIATTR_CBANK_PARAM_SIZE
	.align		4
.L_39:
        /*00a4*/ 	.byte	0x03, 0x19
        /*00a6*/ 	.short	0x002c


	//----- nvinfo : EIATTR_PARAM_CBANK
	.align		4
        /*00a8*/ 	.byte	0x04, 0x0a
        /*00aa*/ 	.short	(.L_41 - .L_40)
	.align		4
.L_40:
        /*00ac*/ 	.word	index@(.nv.constant0._Z18quantizedGEMM_DP4APaS_Pfffiii)
        /*00b0*/ 	.short	0x0380
        /*00b2*/ 	.short	0x002c


	//----- nvinfo : EIATTR_SW_WAR
	.align		4
.L_41:
        /*00b4*/ 	.byte	0x04, 0x36
        /*00b6*/ 	.short	(.L_43 - .L_42)
.L_42:
        /*00b8*/ 	.word	0x00000008
.L_43:


//--------------------- .nv.info._Z13quantizedGEMMPaS_Pfffiii --------------------------
	.section	.nv.info._Z13quantizedGEMMPaS_Pfffiii,"",@"SHT_CUDA_INFO"
	.sectionflags	@""
	.align	4


	//----- nvinfo : EIATTR_CUDA_API_VERSION
	.align		4
        /*0000*/ 	.byte	0x04, 0x37
        /*0002*/ 	.short	(.L_45 - .L_44)
.L_44:
        /*0004*/ 	.word	0x00000082


	//----- nvinfo : EIATTR_KPARAM_INFO
	.align		4
.L_45:
        /*0008*/ 	.byte	0x04, 0x17
        /*000a*/ 	.short	(.L_47 - .L_46)
.L_46:
        /*000c*/ 	.word	0x00000000
        /*0010*/ 	.short	0x0007
        /*0012*/ 	.short	0x0028
        /*0014*/ 	.byte	0x00, 0xf0, 0x11, 0x00


	//----- nvinfo : EIATTR_KPARAM_INFO
	.align		4
.L_47:
        /*0018*/ 	.byte	0x04, 0x17
        /*001a*/ 	.short	(.L_49 - .L_48)
.L_48:
        /*001c*/ 	.word	0x00000000
        /*0020*/ 	.short	0x0006
        /*0022*/ 	.short	0x0024
        /*0024*/ 	.byte	0x00, 0xf0, 0x11, 0x00


	//----- nvinfo : EIATTR_KPARAM_INFO
	.align		4
.L_49:
        /*0028*/ 	.byte	0x04, 0x17
        /*002a*/ 	.short	(.L_51 - .L_50)
.L_50:
        /*002c*/ 	.word	0x00000000
        /*0030*/ 	.short	0x0005
        /*0032*/ 	.short	0x0020
        /*0034*/ 	.byte	0x00, 0xf0, 0x11, 0x00


	//----- nvinfo : EIATTR_KPARAM_INFO
	.align		4
.L_51:
        /*0038*/ 	.byte	0x04, 0x17
        /*003a*/ 	.short	(.L_53 - .L_52)
.L_52:
        /*003c*/ 	.word	0x00000000
        /*0040*/ 	.short	0x0004
        /*0042*/ 	.short	0x001c
        /*0044*/ 	.byte	0x00, 0xf0, 0x11, 0x00


	//----- nvinfo : EIATTR_KPARAM_INFO
	.align		4
.L_53:
        /*0048*/ 	.byte	0x04, 0x17
        /*004a*/ 	.short	(.L_55 - .L_54)
.L_54:
        /*004c*/ 	.word	0x00000000
        /*0050*/ 	.short	0x0003
        /*0052*/ 	.short	0x0018
        /*0054*/ 	.byte	0x00, 0xf0, 0x11, 0x00


	//----- nvinfo : EIATTR_KPARAM_INFO
	.align		4
.L_55:
        /*0058*/ 	.byte	0x04, 0x17
        /*005a*/ 	.short	(.L_57 - .L_56)
.L_56:
        /*005c*/ 	.word	0x00000000
        /*0060*/ 	.short	0x0002
        /*0062*/ 	.short	0x0010
        /*0064*/ 	.byte	0x00, 0xf5, 0x21, 0x00


	//----- nvinfo : EIATTR_KPARAM_INFO
	.align		4
.L_57:
        /*0068*/ 	.byte	0x04, 0x17
        /*006a*/ 	.short	(.L_59 - .L_58)
.L_58:
        /*006c*/ 	.word	0x00000000
        /*0070*/ 	.short	0x0001
        /*0072*/ 	.short	0x0008
        /*0074*/ 	.byte	0x00, 0xf5, 0x21, 0x00


	//----- nvinfo : EIATTR_KPARAM_INFO
	.align		4
.L_59:
        /*0078*/ 	.byte	0x04, 0x17
        /*007a*/ 	.short	(.L_61 - .L_60)
.L_60:
        /*007c*/ 	.word	0x00000000
        /*0080*/ 	.short	0x0000
        /*0082*/ 	.short	0x0000
        /*0084*/ 	.byte	0x00, 0xf5, 0x21, 0x00


	//----- nvinfo : EIATTR_SPARSE_MMA_MASK
	.align		4
.L_61:
        /*0088*/ 	.byte	0x03, 0x50
        /*008a*/ 	.short	0x0000


	//----- nvinfo : EIATTR_MAXREG_COUNT
	.align		4
        /*008c*/ 	.byte	0x03, 0x1b
        /*008e*/ 	.short	0x00ff


	//----- nvinfo : EIATTR_NUM_BARRIERS
	.align		4
        /*0090*/ 	.byte	0x02, 0x4c
        /*0092*/ 	.byte	0x01
	.zero		1


	//----- nvinfo : EIATTR_MERCURY_ISA_VERSION
	.align		4
        /*0094*/ 	.byte	0x03, 0x5f
        /*0096*/ 	.short	0x0101


	//----- nvinfo : EIATTR_VRC_CTA_INIT_COUNT
	.align		4
        /*0098*/ 	.byte	0x02, 0x4a
	.zero		1
	.zero		1


	//----- nvinfo : EIATTR_EXIT_INSTR_OFFSETS
	.align		4
        /*009c*/ 	.byte	0x04, 0x1c
        /*009e*/ 	.short	(.L_63 - .L_62)


	//   ....[0]....
.L_62:
        /*00a0*/ 	.word	0x00000790


	//   ....[1]....
        /*00a4*/ 	.word	0x00000810


	//----- nvinfo : EIATTR_CBANK_PARAM_SIZE
	.align		4
.L_63:
        /*00a8*/ 	.byte	0x03, 0x19
        /*00aa*/ 	.short	0x002c


	//----- nvinfo : EIATTR_PARAM_CBANK
	.align		4
        /*00ac*/ 	.byte	0x04, 0x0a
        /*00ae*/ 	.short	(.L_65 - .L_64)
	.align		4
.L_64:
        /*00b0*/ 	.word	index@(.nv.constant0._Z13quantizedGEMMPaS_Pfffiii)
        /*00b4*/ 	.short	0x0380
        /*00b6*/ 	.short	0x002c


	//----- nvinfo : EIATTR_SW_WAR
	.align		4
.L_65:
        /*00b8*/ 	.byte	0x04, 0x36
        /*00ba*/ 	.short	(.L_67 - .L_66)
.L_66:
        /*00bc*/ 	.word	0x00000008
.L_67:


//--------------------- .nv.info._Z14quantizeKernelPfPafai --------------------------
	.section	.nv.info._Z14quantizeKernelPfPafai,"",@"SHT_CUDA_INFO"
	.sectionflags	@""
	.align	4


	//----- nvinfo : EIATTR_CUDA_API_VERSION
	.align		4
        /*0000*/ 	.byte	0x04, 0x37
        /*0002*/ 	.short	(.L_69 - .L_68)
.L_68:
        /*0004*/ 	.word	0x00000082


	//----- nvinfo : EIATTR_KPARAM_INFO
	.align		4
.L_69:
        /*0008*/ 	.byte	0x04, 0x17
        /*000a*/ 	.short	(.L_71 - .L_70)
.L_70:
        /*000c*/ 	.word	0x00000000
        /*0010*/ 	.short	0x0004
        /*0012*/ 	.short	0x0018
        /*0014*/ 	.byte	0x00, 0xf0, 0x11, 0x00


	//----- nvinfo : EIATTR_KPARAM_INFO
	.align		4
.L_71:
        /*0018*/ 	.byte	0x04, 0x17
        /*001a*/ 	.short	(.L_73 - .L_72)
.L_72:
        /*001c*/ 	.word	0x00000000
        /*0020*/ 	.short	0x0003
        /*0022*/ 	.short	0x0014
        /*0024*/ 	.byte	0x00, 0xf0, 0x05, 0x00


	//----- nvinfo : EIATTR_KPARAM_INFO
	.align		4
.L_73:
        /*0028*/ 	.byte	0x04, 0x17
        /*002a*/ 	.short	(.L_75 - .L_74)
.L_74:
        /*002c*/ 	.word	0x00000000
        /*0030*/ 	.short	0x0002
        /*0032*/ 	.short	0x0010
        /*0034*/ 	.byte	0x00, 0xf0, 0x11, 0x00


	//----- nvinfo : EIATTR_KPARAM_INFO
	.align		4
.L_75:
        /*0038*/ 	.byte	0x04, 0x17
        /*003a*/ 	.short	(.L_77 - .L_76)
.L_76:
        /*003c*/ 	.word	0x00000000
        /*0040*/ 	.short	0x0001
        /*0042*/ 	.short	0x0008
        /*0044*/ 	.byte	0x00, 0xf5, 0x21, 0x00


	//----- nvinfo : EIATTR_KPARAM_INFO
	.align		4
.L_77:
        /*0048*/ 	.byte	0x04, 0x17
        /*004a*/ 	.short	(.L_79 - .L_78)
.L_78:
        /*004c*/ 	.word	0x00000000
        /*0050*/ 	.short	0x0000
        /*0052*/ 	.short	0x0000
        /*0054*/ 	.byte	0x00, 0xf5, 0x21, 0x00


	//----- nvinfo : EIATTR_SPARSE_MMA_MASK
	.align		4
.L_79:
        /*0058*/ 	.byte	0x03, 0x50
        /*005a*/ 	.short	0x0000


	//----- nvinfo : EIATTR_MAXREG_COUNT
	.align		4
        /*005c*/ 	.byte	0x03, 0x1b
        /*005e*/ 	.short	0x00ff


	//----- nvinfo : EIATTR_MERCURY_ISA_VERSION
	.align		4
        /*0060*/ 	.byte	0x03, 0x5f
        /*0062*/ 	.short	0x0101


	//----- nvinfo : EIATTR_VRC_CTA_INIT_COUNT
	.align		4
        /*0064*/ 	.byte	0x02, 0x4a
	.zero		1
	.zero		1


	//----- nvinfo : EIATTR_EXIT_INSTR_OFFSETS
	.align		4
        /*0068*/ 	.byte	0x04, 0x1c
        /*006a*/ 	.short	(.L_81 - .L_80)


	//   ....[0]....
.L_80:
        /*006c*/ 	.word	0x00000070


	//   ....[1]....
        /*0070*/ 	.word	0x00000280


	//----- nvinfo : EIATTR_CRS_STACK_SIZE
	.align		4
.L_81:
        /*0074*/ 	.byte	0x04, 0x1e
        /*0076*/ 	.short	(.L_83 - .L_82)
.L_82:
        /*0078*/ 	.word	0x00000000


	//----- nvinfo : EIATTR_CBANK_PARAM_SIZE
	.align		4
.L_83:
        /*007c*/ 	.byte	0x03, 0x19
        /*007e*/ 	.short	0x001c


	//----- nvinfo : EIATTR_PARAM_CBANK
	.align		4
        /*0080*/ 	.byte	0x04, 0x0a
        /*0082*/ 	.short	(.L_85 - .L_84)
	.align		4
.L_84:
        /*0084*/ 	.word	index@(.nv.constant0._Z14quantizeKernelPfPafai)
        /*0088*/ 	.short	0x0380
        /*008a*/ 	.short	0x001c


	//----- nvinfo : EIATTR_SW_WAR
	.align		4
.L_85:
        /*008c*/ 	.byte	0x04, 0x36
        /*008e*/ 	.short	(.L_87 - .L_86)
.L_86:
        /*0090*/ 	.word	0x00000008
.L_87:


//--------------------- .nv.callgraph             --------------------------
	.section	.nv.callgraph,"",@"SHT_CUDA_CALLGRAPH"
	.align	4
	.sectionentsize	8
	.align		4
        /*0000*/ 	.word	0x00000000
	.align		4
        /*0004*/ 	.word	0xffffffff
	.align		4
        /*0008*/ 	.word	0x00000000
	.align		4
        /*000c*/ 	.word	0xfffffffe
	.align		4
        /*0010*/ 	.word	0x00000000
	.align		4
        /*0014*/ 	.word	0xfffffffd
	.align		4
        /*0018*/ 	.word	0x00000000
	.align		4
        /*001c*/ 	.word	0xfffffffc


//--------------------- .text._Z18quantizedGEMM_DP4APaS_Pfffiii --------------------------
	.section	.text._Z18quantizedGEMM_DP4APaS_Pfffiii,"ax",@progbits
	.align	128
        .global         _Z18quantizedGEMM_DP4APaS_Pfffiii
        .type           _Z18quantizedGEMM_DP4APaS_Pfffiii,@function
        .size           _Z18quantizedGEMM_DP4APaS_Pfffiii,(.L_x_27 - _Z18quantizedGEMM_DP4APaS_Pfffiii)
        .other          _Z18quantizedGEMM_DP4APaS_Pfffiii,@"STO_CUDA_ENTRY STV_DEFAULT"
_Z18quantizedGEMM_DP4APaS_Pfffiii:
.text._Z18quantizedGEMM_DP4APaS_Pfffiii:
[----:B------:R-:W-:Y:S01]  /*0000*/  LDC R1, c[0x0][0x37c] ;  /* 0x0000df00ff017b82 */ /* 0x000fe20000000800 */
[----:B------:R-:W0:Y:S07]  /*0010*/  S2R R5, SR_TID.X ;  /* 0x0000000000057919 */ /* 0x000e2e0000002100 */
[----:B------:R-:W1:Y:S01]  /*0020*/  LDC R3, c[0x0][0x364] ;  /* 0x0000d900ff037b82 */ /* 0x000e620000000800 */
[----:B------:R-:W2:Y:S01]  /*0030*/  LDCU.64 UR10, c[0x0][0x3a0] ;  /* 0x00007400ff0a77ac */ /* 0x000ea20008000a00 */
[----:B------:R-:W1:Y:S06]  /*0040*/  S2R R2, SR_TID.Y ;  /* 0x0000000000027919 */ /* 0x000e6c0000002200 */
[----:B------:R-:W0:Y:S08]  /*0050*/  S2UR UR5, SR_CTAID.X ;  /* 0x00000000000579c3 */ /* 0x000e300000002500 */
[----:B------:R-:W0:Y:S08]  /*0060*/  LDC R0, c[0x0][0x360] ;  /* 0x0000d800ff007b82 */ /* 0x000e300000000800 */
[----:B------:R-:W1:Y:S01]  /*0070*/  S2UR UR4, SR_CTAID.Y ;  /* 0x00000000000479c3 */ /* 0x000e620000002600 */
[----:B0-----:R-:W-:-:S05]  /*0080*/  IMAD R0, R0, UR5, R5 ;  /* 0x0000000500007c24 */ /* 0x001fca000f8e0205 */
[----:B--2---:R-:W-:Y:S01]  /*0090*/  ISETP.GE.AND P0, PT, R0, UR11, PT ;  /* 0x0000000b00007c0c */ /* 0x004fe2000bf06270 */
[----:B-1----:R-:W-:-:S05]  /*00a0*/  IMAD R3, R3, UR4, R2 ;  /* 0x0000000403037c24 */ /* 0x002fca000f8e0202 */
[----:B------:R-:W-:-:S13]  /*00b0*/  ISETP.GE.OR P0, PT, R3, UR10, P0 ;  /* 0x0000000a03007c0c */ /* 0x000fda0008706670 */
[----:B------:R-:W-:Y:S05]  /*00c0*/  @P0 EXIT ;  /* 0x000000000000094d */ /* 0x000fea0003800000 */
[----:B------:R-:W0:Y:S01]  /*00d0*/  LDCU UR5, c[0x0][0x3a8] ;  /* 0x00007500ff0577ac */ /* 0x000e220008000800 */
[----:B------:R-:W-:Y:S01]  /*00e0*/  IMAD.MOV.U32 R8, RZ, RZ, RZ ;  /* 0x000000ffff087224 */ /* 0x000fe200078e00ff */
[----:B------:R-:W1:Y:S01]  /*00f0*/  LDCU.64 UR8, c[0x0][0x358] ;  /* 0x00006b00ff0877ac */ /* 0x000e620008000a00 */
[----:B0-----:R-:W-:-:S09]  /*0100*/  UISETP.GE.AND UP0, UPT, UR5, 0x1, UPT ;  /* 0x000000010500788c */ /* 0x001fd2000bf06270 */
[----:B-1----:R-:W-:Y:S05]  /*0110*/  BRA.U !UP0, `(.L_x_0) ;  /* 0x0000000908d87547 */ /* 0x002fea000b800000 */
[----:B------:R-:W-:Y:S01]  /*0120*/  ULOP3.LUT UR4, UR5, 0x3, URZ, 0xc0, !UPT ;  /* 0x0000000305047892 */ /* 0x000fe2000f8ec0ff */
[----:B------:R-:W-:Y:S01]  /*0130*/  PRMT R2, R2, 0x3340, R2 ;  /* 0x0000334002027816 */ /* 0x000fe20000000002 */
[----:B------:R-:W-:Y:S01]  /*0140*/  IMAD.MOV.U32 R8, RZ, RZ, RZ ;  /* 0x000000ffff087224 */ /* 0x000fe200078e00ff */
[----:B------:R-:W-:Y:S01]  /*0150*/  PRMT R4, RZ, 0x7610, R4 ;  /* 0x00007610ff047816 */ /* 0x000fe20000000004 */
[----:B------:R-:W-:Y:S01]  /*0160*/  UISETP.NE.AND UP0, UPT, UR4, 0x1, UPT ;  /* 0x000000010400788c */ /* 0x000fe2000bf05270 */
[----:B------:R-:W-:Y:S01]  /*0170*/  IMAD R5, R3, UR5, RZ ;  /* 0x0000000503057c24 */ /* 0x000fe2000f8e02ff */
[----:B------:R-:W-:Y:S01]  /*0180*/  USHF.R.S32.HI UR10, URZ, 0x1f, UR11 ;  /* 0x0000001fff0a7899 */ /* 0x000fe2000801140b */
[----:B------:R-:W-:Y:S01]  /*0190*/  UMOV UR4, URZ ;  /* 0x000000ff00047c82 */ /* 0x000fe20008000000 */
[----:B------:R-:W-:-:S10]  /*01a0*/  UMOV UR5, URZ ;  /* 0x000000ff00057c82 */ /* 0x000fd40008000000 */
.L_x_7:
[----:B------:R-:W0:Y:S01]  /*01b0*/  LDCU UR12, c[0x0][0x3a8] ;  /* 0x00007500ff0c77ac */ /* 0x000e220008000800 */
[----:B------:R-:W-:-:S04]  /*01c0*/  UIADD3 UR6, UPT, UPT, UR5, 0x3, URZ ;  /* 0x0000000305067890 */ /* 0x000fc8000fffe0ff */
[----:B0-----:R-:W-:Y:S02]  /*01d0*/  UISETP.GE.AND UP1, UPT, UR6, UR12, UPT ;  /* 0x0000000c0600728c */ /* 0x001fe4000bf26270 */
[----:B------:R-:W-:-:S07]  /*01e0*/  UIMAD UR7, UR4, -0x4, UR12 ;  /* 0xfffffffc040778a4 */ /* 0x000fce000f8e020c */
[----:B------:R-:W-:Y:S05]  /*01f0*/  BRA.U UP1, `(.L_x_1) ;  /* 0x0000000101307547 */ /* 0x000fea000b800000 */
[----:B------:R-:W0:Y:S01]  /*0200*/  LDC R9, c[0x0][0x3a4] ;  /* 0x0000e900ff097b82 */ /* 0x000e220000000800 */
[----:B------:R-:W1:Y:S01]  /*0210*/  LDCU.128 UR12, c[0x0][0x380] ;  /* 0x00007000ff0c77ac */ /* 0x000e620008000c00 */
[----:B------:R-:W-:-:S05]  /*0220*/  VIADD R6, R5, UR5 ;  /* 0x0000000505067c36 */ /* 0x000fca0008000000 */
[----:B-1----:R-:W-:Y:S01]  /*0230*/  IADD3 R6, P0, PT, R6, UR12, RZ ;  /* 0x0000000c06067c10 */ /* 0x002fe2000ff1e0ff */
[----:B0-----:R-:W-:-:S04]  /*0240*/  IMAD R9, R9, UR5, R0 ;  /* 0x0000000509097c24 */ /* 0x001fc8000f8e0200 */
[----:B------:R-:W-:Y:S01]  /*0250*/  IMAD.X R7, RZ, RZ, UR13, P0 ;  /* 0x0000000dff077e24 */ /* 0x000fe200080e06ff */
[----:B------:R-:W-:-:S05]  /*0260*/  IADD3 R10, P1, PT, R9, UR14, RZ ;  /* 0x0000000e090a7c10 */ /* 0x000fca000ff3e0ff */
[----:B------:R-:W2:Y:S01]  /*0270*/  LDG.E R7, desc[UR8][R6.64] ;  /* 0x0000000806077981 */ /* 0x000ea2000c1e1900 */
[----:B------:R-:W-:-:S05]  /*0280*/  LEA.HI.X.SX32 R11, R9, UR15, 0x1, P1 ;  /* 0x0000000f090b7c11 */ /* 0x000fca00088f0eff */
[----:B------:R-:W2:Y:S02]  /*0290*/  LDG.E R10, desc[UR8][R10.64] ;  /* 0x000000080a0a7981 */ /* 0x000ea4000c1e1900 */
[----:B--2---:R-:W-:Y:S01]  /*02a0*/  IDP.4A.S8.S8 R8, R7, R10, R8 ;  /* 0x0000000a07087226 */ /* 0x004fe20000000608 */
[----:B------:R-:W-:Y:S06]  /*02b0*/  BRA `(.L_x_2) ;  /* 0x0000000800547947 */ /* 0x000fec0003800000 */
.L_x_1:
[----:B------:R-:W0:Y:S01]  /*02c0*/  LDCU UR12, c[0x0][0x3a8] ;  /* 0x00007500ff0c77ac */ /* 0x000e220008000800 */
[----:B------:R-:W-:-:S04]  /*02d0*/  UIADD3 UR6, UPT, UPT, UR7, -0x1, URZ ;  /* 0xffffffff07067890 */ /* 0x000fc8000fffe0ff */
[----:B------:R-:W-:-:S03]  /*02e0*/  UISETP.GE.U32.AND UP2, UPT, UR6, 0x7, UPT ;  /* 0x000000070600788c */ /* 0x000fc6000bf46070 */
[----:B------:R-:W-:Y:S01]  /*02f0*/  UMOV UR6, UR5 ;  /* 0x0000000500067c82 */ /* 0x000fe20008000000 */
[----:B0-----:R-:W-:-:S04]  /*0300*/  UIMAD UR13, UR4, -0x4, UR12 ;  /* 0xfffffffc040d78a4 */ /* 0x001fc8000f8e020c */
[----:B------:R-:W-:Y:S01]  /*0310*/  ULOP3.LUT UP1, URZ, UR13, 0x7, URZ, 0xc0, !UPT ;  /* 0x000000070dff7892 */ /* 0x000fe2000f82c0ff */
[----:B------:R-:W-:Y:S10]  /*0320*/  BRA.U !UP2, `(.L_x_3) ;  /* 0x000000050a007547 */ /* 0x000ff4000b800000 */
[----:B------:R-:W0:Y:S01]  /*0330*/  LDC R9, c[0x0][0x3a4] ;  /* 0x0000e900ff097b82 */ /* 0x000e220000000800 */
[----:B------:R-:W-:Y:S01]  /*0340*/  ULOP3.LUT UR6, UR7, 0xfffffff8, URZ, 0xc0, !UPT ;  /* 0xfffffff807067892 */ /* 0x000fe2000f8ec0ff */
[----:B------:R-:W-:-:S03]  /*0350*/  VIADD R7, R5, UR5 ;  /* 0x0000000505077c36 */ /* 0x000fc60008000000 */
[----:B------:R-:W-:-:S03]  /*0360*/  UIADD3 UR7, UPT, UPT, -UR6, URZ, URZ ;  /* 0x000000ff06077290 */ /* 0x000fc6000fffe1ff */
[----:B------:R-:W-:Y:S01]  /*0370*/  UMOV UR6, UR5 ;  /* 0x0000000500067c82 */ /* 0x000fe20008000000 */
[----:B0-----:R-:W-:-:S08]  /*0380*/  IMAD R6, R9, UR5, R0 ;  /* 0x0000000509067c24 */ /* 0x001fd0000f8e0200 */
.L_x_4:
[----:B------:R-:W0:Y:S08]  /*0390*/  LDC.64 R10, c[0x0][0x380] ;  /* 0x0000e000ff0a7b82 */ /* 0x000e300000000a00 */
[----:B------:R-:W1:Y:S01]  /*03a0*/  LDC.64 R24, c[0x0][0x388] ;  /* 0x0000e200ff187b82 */ /* 0x000e620000000a00 */
[----:B0-----:R-:W-:-:S04]  /*03b0*/  IADD3 R20, P0, P1, R10, UR6, R5 ;  /* 0x000000060a147c10 */ /* 0x001fc8000f91e005 */
[----:B------:R-:W-:-:S05]  /*03c0*/  IADD3.X R21, PT, PT, RZ, R11, RZ, P0, P1 ;  /* 0x0000000bff157210 */ /* 0x000fca00007e24ff */
[----:B------:R-:W2:Y:S04]  /*03d0*/  LDG.E.U8 R26, desc[UR8][R20.64+0x4] ;  /* 0x00000408141a7981 */ /* 0x000ea8000c1e1100 */
[----:B------:R-:W2:Y:S01]  /*03e0*/  LDG.E.U8 R13, desc[UR8][R20.64+0x3] ;  /* 0x00000308140d7981 */ /* 0x000ea2000c1e1100 */
[----:B------:R-:W-:Y:S02]  /*03f0*/  IADD3 R22, P0, PT, R7, R10, RZ ;  /* 0x0000000a07167210 */ /* 0x000fe40007f1e0ff */
[C---:B-1----:R-:W-:Y:S01]  /*0400*/  IADD3 R24, P1, PT, R6.reuse, R24, RZ ;  /* 0x0000001806187210 */ /* 0x042fe20007f3e0ff */
[----:B------:R-:W3:Y:S02]  /*0410*/  LDG.E.U8 R28, desc[UR8][R20.64+0x2] ;  /* 0x00000208141c7981 */ /* 0x000ee4000c1e1100 */
[----:B------:R-:W-:Y:S01]  /*0420*/  IMAD.X R23, RZ, RZ, R11, P0 ;  /* 0x000000ffff177224 */ /* 0x000fe200000e060b */
[----:B------:R-:W-:Y:S01]  /*0430*/  LEA.HI.X.SX32 R25, R6, R25, 0x1, P1 ;  /* 0x0000001906197211 */ /* 0x000fe200008f0eff */
[----:B------:R-:W3:Y:S01]  /*0440*/  LDG.E.U8 R11, desc[UR8][R20.64+0x1] ;  /* 0x00000108140b7981 */ /* 0x000ee2000c1e1100 */
[----:B------:R-:W-:-:S03]  /*0450*/  IADD3 R14, P0, PT, R24, R9, RZ ;  /* 0x00000009180e7210 */ /* 0x000fc60007f1e0ff */
[----:B------:R-:W4:Y:S01]  /*0460*/  LDG.E.U8 R29, desc[UR8][R20.64+0x7] ;  /* 0x00000708141d7981 */ /* 0x000f22000c1e1100 */
[----:B------:R-:W-:Y:S02]  /*0470*/  IADD3.X R15, PT, PT, R25, UR10, RZ, P0, !PT ;  /* 0x0000000a190f7c10 */ /* 0x000fe400087fe4ff */
[----:B------:R-:W-:Y:S01]  /*0480*/  IADD3 R12, P0, PT, R14, R9, RZ ;  /* 0x000000090e0c7210 */ /* 0x000fe20007f1e0ff */
[----:B------:R-:W5:Y:S04]  /*0490*/  LDG.E.U8 R10, desc[UR8][R20.64+0x6] ;  /* 0x00000608140a7981 */ /* 0x000f68000c1e1100 */
[----:B------:R0:W5:Y:S04]  /*04a0*/  LDG.E.U8 R27, desc[UR8][R20.64+0x5] ;  /* 0x00000508141b7981 */ /* 0x000168000c1e1100 */
[----:B------:R-:W4:Y:S04]  /*04b0*/  LDG.E.U8 R22, desc[UR8][R22.64] ;  /* 0x0000000816167981 */ /* 0x000f28000c1e1100 */
[----:B------:R-:W5:Y:S04]  /*04c0*/  LDG.E.U8 R14, desc[UR8][R14.64] ;  /* 0x000000080e0e7981 */ /* 0x000f68000c1e1100 */
[----:B------:R1:W5:Y:S01]  /*04d0*/  LDG.E.U8 R23, desc[UR8][R24.64] ;  /* 0x0000000818177981 */ /* 0x000362000c1e1100 */
[----:B--2---:R-:W-:-:S02]  /*04e0*/  PRMT R26, R13, 0x3340, R26 ;  /* 0x000033400d1a7816 */ /* 0x004fc4000000001a */
[----:B------:R-:W-:Y:S02]  /*04f0*/  IADD3.X R13, PT, PT, R15, UR10, RZ, P0, !PT ;  /* 0x0000000a0f0d7c10 */ /* 0x000fe400087fe4ff */
[----:B------:R-:W-:-:S03]  /*0500*/  IADD3 R16, P0, PT, R12, R9, RZ ;  /* 0x000000090c107210 */ /* 0x000fc60007f1e0ff */
[----:B------:R2:W5:Y:S01]  /*0510*/  LDG.E.U8 R15, desc[UR8][R12.64] ;  /* 0x000000080c0f7981 */ /* 0x000562000c1e1100 */
[----:B------:R-:W-:Y:S02]  /*0520*/  IADD3.X R17, PT, PT, R13, UR10, RZ, P0, !PT ;  /* 0x0000000a0d117c10 */ /* 0x000fe400087fe4ff */
[----:B------:R-:W-:-:S03]  /*0530*/  IADD3 R18, P0, PT, R16, R9, RZ ;  /* 0x0000000910127210 */ /* 0x000fc60007f1e0ff */
[----:B------:R-:W5:Y:S01]  /*0540*/  LDG.E.U8 R16, desc[UR8][R16.64] ;  /* 0x0000000810107981 */ /* 0x000f62000c1e1100 */
[----:B------:R-:W-:Y:S02]  /*0550*/  IADD3.X R19, PT, PT, R17, UR10, RZ, P0, !PT ;  /* 0x0000000a11137c10 */ /* 0x000fe400087fe4ff */
[----:B0-----:R-:W-:-:S04]  /*0560*/  IADD3 R20, P0, PT, R18, R9, RZ ;  /* 0x0000000912147210 */ /* 0x001fc80007f1e0ff */
[----:B------:R-:W-:Y:S02]  /*0570*/  IADD3.X R21, PT, PT, R19, UR10, RZ, P0, !PT ;  /* 0x0000000a13157c10 */ /* 0x000fe400087fe4ff */
[-C--:B-1----:R-:W-:Y:S01]  /*0580*/  IADD3 R24, P0, PT, R20, R9.reuse, RZ ;  /* 0x0000000914187210 */ /* 0x082fe20007f1e0ff */
[----:B------:R-:W5:Y:S03]  /*0590*/  LDG.E.U8 R19, desc[UR8][R18.64] ;  /* 0x0000000812137981 */ /* 0x000f66000c1e1100 */
[----:B------:R-:W-:Y:S01]  /*05a0*/  IADD3.X R25, PT, PT, R21, UR10, RZ, P0, !PT ;  /* 0x0000000a15197c10 */ /* 0x000fe200087fe4ff */
[----:B------:R-:W5:Y:S01]  /*05b0*/  LDG.E.U8 R20, desc[UR8][R20.64] ;  /* 0x0000000814147981 */ /* 0x000f62000c1e1100 */
[----:B--2---:R-:W-:-:S04]  /*05c0*/  IADD3 R12, P0, PT, R24, R9, RZ ;  /* 0x00000009180c7210 */ /* 0x004fc80007f1e0ff */
[----:B------:R-:W-:Y:S02]  /*05d0*/  IADD3.X R13, PT, PT, R25, UR10, RZ, P0, !PT ;  /* 0x0000000a190d7c10 */ /* 0x000fe400087fe4ff */
[----:B------:R-:W2:Y:S04]  /*05e0*/  LDG.E.U8 R25, desc[UR8][R24.64] ;  /* 0x0000000818197981 */ /* 0x000ea8000c1e1100 */
[----:B------:R-:W2:Y:S01]  /*05f0*/  LDG.E.U8 R12, desc[UR8][R12.64] ;  /* 0x000000080c0c7981 */ /* 0x000ea2000c1e1100 */
[----:B------:R-:W-:Y:S01]  /*0600*/  UIADD3 UR7, UPT, UPT, UR7, 0x8, URZ ;  /* 0x0000000807077890 */ /* 0x000fe2000fffe0ff */
[----:B---3--:R-:W-:-:S03]  /*0610*/  PRMT R28, R11, 0x3340, R28 ;  /* 0x000033400b1c7816 */ /* 0x008fc6000000001c */
[----:B------:R-:W-:Y:S01]  /*0620*/  UISETP.NE.AND UP2, UPT, UR7, URZ, UPT ;  /* 0x000000ff0700728c */ /* 0x000fe2000bf45270 */
[----:B------:R-:W-:Y:S02]  /*0630*/  PRMT R26, R28, 0x5410, R26 ;  /* 0x000054101c1a7816 */ /* 0x000fe4000000001a */
[----:B----4-:R-:W-:Y:S02]  /*0640*/  PRMT R22, R29, 0x3340, R22 ;  /* 0x000033401d167816 */ /* 0x010fe40000000016 */
[----:B-----5:R-:W-:-:S04]  /*0650*/  PRMT R27, R27, 0x3340, R10 ;  /* 0x000033401b1b7816 */ /* 0x020fc8000000000a */
[----:B------:R-:W-:Y:S01]  /*0660*/  PRMT R22, R27, 0x5410, R22 ;  /* 0x000054101b167816 */ /* 0x000fe20000000016 */
[----:B------:R-:W-:Y:S02]  /*0670*/  VIADD R7, R7, 0x8 ;  /* 0x0000000807077836 */ /* 0x000fe40000000000 */
[----:B------:R-:W-:Y:S01]  /*0680*/  IMAD R6, R9, 0x8, R6 ;  /* 0x0000000809067824 */ /* 0x000fe200078e0206 */
[----:B------:R-:W-:Y:S01]  /*0690*/  UIADD3 UR6, UPT, UPT, UR6, 0x8, URZ ;  /* 0x0000000806067890 */ /* 0x000fe2000fffe0ff */
[----:B------:R-:W-:Y:S02]  /*06a0*/  PRMT R14, R14, 0x3340, R15 ;  /* 0x000033400e0e7816 */ /* 0x000fe4000000000f */
[----:B------:R-:W-:-:S04]  /*06b0*/  PRMT R11, R16, 0x3340, R19 ;  /* 0x00003340100b7816 */ /* 0x000fc80000000013 */
[----:B------:R-:W-:Y:S02]  /*06c0*/  PRMT R11, R14, 0x5410, R11 ;  /* 0x000054100e0b7816 */ /* 0x000fe4000000000b */
[----:B--2---:R-:W-:Y:S02]  /*06d0*/  PRMT R20, R20, 0x3340, R25 ;  /* 0x0000334014147816 */ /* 0x004fe40000000019 */
[----:B------:R-:W-:Y:S01]  /*06e0*/  PRMT R23, R12, 0x3340, R23 ;  /* 0x000033400c177816 */ /* 0x000fe20000000017 */
[----:B------:R-:W-:-:S03]  /*06f0*/  IDP.4A.S8.S8 R8, R11, R26, R8 ;  /* 0x0000001a0b087226 */ /* 0x000fc60000000608 */
[----:B------:R-:W-:-:S05]  /*0700*/  PRMT R23, R20, 0x5410, R23 ;  /* 0x0000541014177816 */ /* 0x000fca0000000017 */
[----:B------:R-:W-:Y:S01]  /*0710*/  IDP.4A.S8.S8 R8, R23, R22, R8 ;  /* 0x0000001617087226 */ /* 0x000fe20000000608 */
[----:B------:R-:W-:Y:S06]  /*0720*/  BRA.U UP2, `(.L_x_4) ;  /* 0xfffffffd02187547 */ /* 0x000fec000b83ffff */
.L_x_3:
[----:B------:R-:W-:Y:S05]  /*0730*/  BRA.U !UP1, `(.L_x_2) ;  /* 0x0000000509347547 */ /* 0x000fea000b800000 */
[----:B------:R-:W0:Y:S02]  /*0740*/  LDCU.U16 UR7, c[0x0][0x3a8] ;  /* 0x00007500ff0777ac */ /* 0x000e240008000400 */
[----:B0-----:R-:W-:-:S04]  /*0750*/  LEA R6, R4, UR7, 0x2 ;  /* 0x0000000704067c11 */ /* 0x001fc8000f8e10ff */
[----:B------:R-:W-:-:S04]  /*0760*/  LOP3.LUT R6, R6, 0x7, RZ, 0xc0, !PT ;  /* 0x0000000706067812 */ /* 0x000fc800078ec0ff */
[C---:B------:R-:W-:Y:S01]  /*0770*/  LOP3.LUT P0, RZ, R6.reuse, 0x3, RZ, 0xc0, !PT ;  /* 0x0000000306ff7812 */ /* 0x040fe2000780c0ff */
[----:B------:R-:W-:-:S05]  /*0780*/  VIADD R7, R6, 0xffffffff ;  /* 0xffffffff06077836 */ /* 0x000fca0000000000 */
[----:B------:R-:W-:-:S13]  /*0790*/  ISETP.GE.U32.AND P1, PT, R7, 0x3, PT ;  /* 0x000000030700780c */ /* 0x000fda0003f26070 */
[----:B------:R-:W-:Y:S05]  /*07a0*/  @!P1 BRA `(.L_x_5) ;  /* 0x0000000000849947 */ /* 0x000fea0003800000 */
[----:B------:R-:W0:Y:S01]  /*07b0*/  LDC R7, c[0x0][0x3a4] ;  /* 0x0000e900ff077b82 */ /* 0x000e220000000800 */
[----:B------:R-:W-:-:S07]  /*07c0*/  VIADD R19, R5, UR6 ;  /* 0x0000000605137c36 */ /* 0x000fce0008000000 */
[----:B------:R-:W1:Y:S08]  /*07d0*/  LDC.64 R14, c[0x0][0x380] ;  /* 0x0000e000ff0e7b82 */ /* 0x000e700000000a00 */
[----:B------:R-:W2:Y:S01]  /*07e0*/  LDC.64 R16, c[0x0][0x388] ;  /* 0x0000e200ff107b82 */ /* 0x000ea20000000a00 */
[----:B0-----:R-:W-:Y:S01]  /*07f0*/  IMAD R6, R7, UR6, R0 ;  /* 0x0000000607067c24 */ /* 0x001fe2000f8e0200 */
[----:B-1----:R-:W-:-:S02]  /*0800*/  IADD3 R18, P1, PT, R19, R14, RZ ;  /* 0x0000000e13127210 */ /* 0x002fc40007f3e0ff */
[----:B------:R-:W-:-:S03]  /*0810*/  IADD3 R14, P3, P4, R14, UR6, R5 ;  /* 0x000000060e0e7c10 */ /* 0x000fc6000fc7e005 */
[----:B------:R-:W-:Y:S01]  /*0820*/  IMAD.X R19, RZ, RZ, R15, P1 ;  /* 0x000000ffff137224 */ /* 0x000fe200008e060f */
[----:B------:R-:W-:Y:S02]  /*0830*/  IADD3.X R15, PT, PT, RZ, R15, RZ, P3, P4 ;  /* 0x0000000fff0f7210 */ /* 0x000fe40001fe84ff */
[C---:B--2---:R-:W-:Y:S02]  /*0840*/  IADD3 R16, P2, PT, R6.reuse, R16, RZ ;  /* 0x0000001006107210 */ /* 0x044fe40007f5e0ff */
[----:B------:R-:W2:Y:S02]  /*0850*/  LDG.E.U8 R18, desc[UR8][R18.64] ;  /* 0x0000000812127981 */ /* 0x000ea4000c1e1100 */
[----:B------:R-:W-:Y:S02]  /*0860*/  LEA.HI.X.SX32 R17, R6, R17, 0x1, P2 ;  /* 0x0000001106117211 */ /* 0x000fe400010f0eff */
[-C--:B------:R-:W-:Y:S01]  /*0870*/  IADD3 R12, P1, PT, R16, R7.reuse, RZ ;  /* 0x00000007100c7210 */ /* 0x080fe20007f3e0ff */
[----:B------:R-:W2:Y:S03]  /*0880*/  LDG.E.U8 R9, desc[UR8][R14.64+0x3] ;  /* 0x000003080e097981 */ /* 0x000ea6000c1e1100 */
[----:B------:R-:W-:Y:S01]  /*0890*/  IADD3 R10, P2, PT, R12, R7, RZ ;  /* 0x000000070c0a7210 */ /* 0x000fe20007f5e0ff */
[----:B------:R-:W3:Y:S01]  /*08a0*/  LDG.E.U8 R20, desc[UR8][R14.64+0x2] ;  /* 0x000002080e147981 */ /* 0x000ee2000c1e1100 */
[----:B------:R-:W-:-:S02]  /*08b0*/  IADD3.X R13, PT, PT, R17, UR10, RZ, P1, !PT ;  /* 0x0000000a110d7c10 */ /* 0x000fc40008ffe4ff */
[----:B------:R-:W-:Y:S01]  /*08c0*/  IADD3 R6, P1, PT, R10, R7, RZ ;  /* 0x000000070a067210 */ /* 0x000fe20007f3e0ff */
[----:B------:R-:W3:Y:S01]  /*08d0*/  LDG.E.U8 R21, desc[UR8][R14.64+0x1] ;  /* 0x000001080e157981 */ /* 0x000ee2000c1e1100 */
[----:B------:R-:W-:-:S03]  /*08e0*/  IADD3.X R11, PT, PT, R13, UR10, RZ, P2, !PT ;  /* 0x0000000a0d0b7c10 */ /* 0x000fc600097fe4ff */
[----:B------:R-:W4:Y:S01]  /*08f0*/  LDG.E.U8 R16, desc[UR8][R16.64] ;  /* 0x0000000810107981 */ /* 0x000f22000c1e1100 */
[----:B------:R-:W-:-:S03]  /*0900*/  IADD3.X R7, PT, PT, R11, UR10, RZ, P1, !PT ;  /* 0x0000000a0b077c10 */ /* 0x000fc60008ffe4ff */
[----:B------:R-:W5:Y:S04]  /*0910*/  LDG.E.U8 R12, desc[UR8][R12.64] ;  /* 0x000000080c0c7981 */ /* 0x000f68000c1e1100 */
[----:B------:R-:W5:Y:S04]  /*0920*/  LDG.E.U8 R11, desc[UR8][R10.64] ;  /* 0x000000080a0b7981 */ /* 0x000f68000c1e1100 */
[----:B------:R-:W4:Y:S01]  /*0930*/  LDG.E.U8 R7, desc[UR8][R6.64] ;  /* 0x0000000806077981 */ /* 0x000f22000c1e1100 */
[----:B------:R-:W-:Y:S01]  /*0940*/  UIADD3 UR6, UPT, UPT, UR6, 0x4, URZ ;  /* 0x0000000406067890 */ /* 0x000fe2000fffe0ff */
[----:B--2---:R-:W-:-:S02]  /*0950*/  PRMT R19, R9, 0x3340, R18 ;  /* 0x0000334009137816 */ /* 0x004fc40000000012 */
[----:B---3--:R-:W-:-:S04]  /*0960*/  PRMT R20, R21, 0x3340, R20 ;  /* 0x0000334015147816 */ /* 0x008fc80000000014 */
[----:B------:R-:W-:Y:S02]  /*0970*/  PRMT R19, R20, 0x5410, R19 ;  /* 0x0000541014137816 */ /* 0x000fe40000000013 */
[----:B-----5:R-:W-:Y:S02]  /*0980*/  PRMT R9, R12, 0x3340, R11 ;  /* 0x000033400c097816 */ /* 0x020fe4000000000b */
[----:B----4-:R-:W-:-:S04]  /*0990*/  PRMT R18, R7, 0x3340, R16 ;  /* 0x0000334007127816 */ /* 0x010fc80000000010 */
[----:B------:R-:W-:-:S05]  /*09a0*/  PRMT R9, R9, 0x5410, R18 ;  /* 0x0000541009097816 */ /* 0x000fca0000000012 */
[----:B------:R-:W-:-:S07]  /*09b0*/  IDP.4A.S8.S8 R8, R9, R19, R8 ;  /* 0x0000001309087226 */ /* 0x000fce0000000608 */
.L_x_5:
[----:B------:R-:W-:Y:S05]  /*09c0*/  @!P0 BRA `(.L_x_2) ;  /* 0x0000000000908947 */ /* 0x000fea0003800000 */
[----:B------:R-:W-:Y:S01]  /*09d0*/  ULOP3.LUT UP1, URZ, UR12, 0x1, URZ, 0xc0, !UPT ;  /* 0x000000010cff7892 */ /* 0x000fe2000f82c0ff */
[----:B------:R-:W-:Y:S10]  /*09e0*/  BRA.U !UP0, `(.L_x_6) ;  /* 0x0000000108587547 */ /* 0x000ff4000b800000 */
        /* <DEDUP_REMOVED lines=9> */
[----:B--2---:R-:W-:-:S03]  /*0a80*/  IADD3 R10, P1, PT, R9, R10, RZ ;  /* 0x0000000a090a7210 */ /* 0x004fc60007f3e0ff */
[----:B------:R-:W2:Y:S01]  /*0a90*/  LDG.E.U8 R6, desc[UR8][R6.64+0x1] ;  /* 0x0000010806067981 */ /* 0x000ea2000c1e1100 */
[----:B------:R-:W-:Y:S02]  /*0aa0*/  LEA.HI.X.SX32 R11, R9, R11, 0x1, P1 ;  /* 0x0000000b090b7211 */ /* 0x000fe400008f0eff */
[----:B------:R-:W-:Y:S01]  /*0ab0*/  IADD3 R12, P0, PT, R10, R13, RZ ;  /* 0x0000000d0a0c7210 */ /* 0x000fe20007f1e0ff */
[----:B------:R-:W2:Y:S03]  /*0ac0*/  LDG.E.U8 R9, desc[UR8][R14.64] ;  /* 0x000000080e097981 */ /* 0x000ea6000c1e1100 */
[----:B------:R-:W-:Y:S01]  /*0ad0*/  IADD3.X R13, PT, PT, R11, UR10, RZ, P0, !PT ;  /* 0x0000000a0b0d7c10 */ /* 0x000fe200087fe4ff */
[----:B------:R-:W3:Y:S05]  /*0ae0*/  LDG.E.S8 R10, desc[UR8][R10.64] ;  /* 0x000000080a0a7981 */ /* 0x000eea000c1e1300 */
[----:B------:R-:W3:Y:S01]  /*0af0*/  LDG.E.S8 R13, desc[UR8][R12.64] ;  /* 0x000000080c0d7981 */ /* 0x000ee2000c1e1300 */
[----:B------:R-:W-:Y:S01]  /*0b00*/  UIADD3 UR6, UPT, UPT, UR6, 0x2, URZ ;  /* 0x0000000206067890 */ /* 0x000fe2000fffe0ff */
[----:B--2---:R-:W-:-:S04]  /*0b10*/  PRMT R9, R6, 0x3340, R9 ;  /* 0x0000334006097816 */ /* 0x004fc80000000009 */
[----:B------:R-:W-:Y:S02]  /*0b20*/  PRMT R9, R9, 0x5410, R2 ;  /* 0x0000541009097816 */ /* 0x000fe40000000002 */
[----:B---3--:R-:W-:-:S05]  /*0b30*/  PRMT R13, R13, 0x5410, R10 ;  /* 0x000054100d0d7816 */ /* 0x008fca000000000a */
[----:B------:R-:W-:-:S07]  /*0b40*/  IDP.2A.LO.S16.S8 R8, R13, R9, R8 ;  /* 0x000000090d087226 */ /* 0x000fce0000001608 */
.L_x_6:
[----:B------:R-:W-:Y:S05]  /*0b50*/  BRA.U !UP1, `(.L_x_2) ;  /* 0x00000001092c7547 */ /* 0x000fea000b800000 */
[----:B------:R-:W0:Y:S01]  /*0b60*/  LDC R9, c[0x0][0x3a4] ;  /* 0x0000e900ff097b82 */ /* 0x000e220000000800 */
[----:B------:R-:W1:Y:S01]  /*0b70*/  LDCU.128 UR12, c[0x0][0x380] ;  /* 0x00007000ff0c77ac */ /* 0x000e620008000c00 */
[----:B------:R-:W-:-:S05]  /*0b80*/  VIADD R6, R5, UR6 ;  /* 0x0000000605067c36 */ /* 0x000fca0008000000 */
[----:B-1----:R-:W-:Y:S01]  /*0b90*/  IADD3 R6, P0, PT, R6, UR12, RZ ;  /* 0x0000000c06067c10 */ /* 0x002fe2000ff1e0ff */
[----:B0-----:R-:W-:-:S04]  /*0ba0*/  IMAD R9, R9, UR6, R0 ;  /* 0x0000000609097c24 */ /* 0x001fc8000f8e0200 */
[----:B------:R-:W-:Y:S01]  /*0bb0*/  IMAD.X R7, RZ, RZ, UR13, P0 ;  /* 0x0000000dff077e24 */ /* 0x000fe200080e06ff */
[----:B------:R-:W-:-:S05]  /*0bc0*/  IADD3 R10, P1, PT, R9, UR14, RZ ;  /* 0x0000000e090a7c10 */ /* 0x000fca000ff3e0ff */
[----:B------:R-:W2:Y:S01]  /*0bd0*/  LDG.E.S8 R7, desc[UR8][R6.64] ;  /* 0x0000000806077981 */ /* 0x000ea2000c1e1300 */
[----:B------:R-:W-:-:S05]  /*0be0*/  LEA.HI.X.SX32 R11, R9, UR15, 0x1, P1 ;  /* 0x0000000f090b7c11 */ /* 0x000fca00088f0eff */
[----:B------:R-:W2:Y:S02]  /*0bf0*/  LDG.E.S8 R10, desc[UR8][R10.64] ;  /* 0x000000080a0a7981 */ /* 0x000ea4000c1e1300 */
[----:B--2---:R-:W-:-:S07]  /*0c00*/  IMAD R8, R7, R10, R8 ;  /* 0x0000000a07087224 */ /* 0x004fce00078e0208 */
.L_x_2:
[----:B------:R-:W0:Y:S01]  /*0c10*/  LDCU UR6, c[0x0][0x3a8] ;  /* 0x00007500ff0677ac */ /* 0x000e220008000800 */
[----:B------:R-:W-:Y:S01]  /*0c20*/  VIADD R4, R4, 0x1 ;  /* 0x0000000104047836 */ /* 0x000fe20000000000 */
[----:B------:R-:W-:Y:S02]  /*0c30*/  UIADD3 UR5, UPT, UPT, UR5, 0x4, URZ ;  /* 0x0000000405057890 */ /* 0x000fe4000fffe0ff */
[----:B------:R-:W-:Y:S02]  /*0c40*/  UIADD3 UR4, UPT, UPT, UR4, 0x1, URZ ;  /* 0x0000000104047890 */ /* 0x000fe4000fffe0ff */
[----:B0-----:R-:W-:-:S09]  /*0c50*/  UISETP.GE.AND UP1, UPT, UR5, UR6, UPT ;  /* 0x000000060500728c */ /* 0x001fd2000bf26270 */
[----:B------:R-:W-:Y:S05]  /*0c60*/  BRA.U !UP1, `(.L_x_7) ;  /* 0xfffffff509507547 */ /* 0x000fea000b83ffff */
[----:B------:R-:W-:-:S07]  /*0c70*/  I2FP.F32.S32 R8, R8 ;  /* 0x0000000800087245 */ /* 0x000fce0000201400 */
.L_x_0:
[----:B------:R-:W0:Y:S01]  /*0c80*/  LDC.64 R4, c[0x0][0x390] ;  /* 0x0000e400ff047b82 */ /* 0x000e220000000a00 */
[----:B------:R-:W1:Y:S01]  /*0c90*/  LDCU UR6, c[0x0][0x3a4] ;  /* 0x00007480ff0677ac */ /* 0x000e620008000800 */
[----:B------:R-:W2:Y:S01]  /*0ca0*/  LDCU.64 UR4, c[0x0][0x398] ;  /* 0x00007300ff0477ac */ /* 0x000ea20008000a00 */
[----:B-1----:R-:W-:Y:S02]  /*0cb0*/  IMAD R3, R3, UR6, R0 ;  /* 0x0000000603037c24 */ /* 0x002fe4000f8e0200 */
[----:B--2---:R-:W-:Y:S02]  /*0cc0*/  FMUL R8, R8, UR4 ;  /* 0x0000000408087c20 */ /* 0x004fe40008400000 */
[----:B0-----:R-:W-:-:S04]  /*0cd0*/  IMAD.WIDE R2, R3, 0x4, R4 ;  /* 0x0000000403027825 */ /* 0x001fc800078e0204 */
[----:B------:R-:W-:-:S05]  /*0ce0*/  FMUL R5, R8, UR5 ;  /* 0x0000000508057c20 */ /* 0x000fca0008400000 */
[----:B------:R-:W-:Y:S01]  /*0cf0*/  STG.E desc[UR8][R2.64], R5 ;  /* 0x0000000502007986 */ /* 0x000fe2000c101908 */
[----:B------:R-:W-:Y:S05]  /*0d00*/  EXIT ;  /* 0x000000000000794d */ /* 0x000fea0003800000 */
.L_x_8:
[----:B------:R-:W-:-:S00]  /*0d10*/  BRA `(.L_x_8) ;  /* 0xfffffffc00fc7947 */ /* 0x000fc0000383ffff */
[----:B------:R-:W-:-:S00]  /*0d20*/  NOP ;  /* 0x0000000000007918 */ /* 0x000fc00000000000 */
        /* <DEDUP_REMOVED lines=13> */
.L_x_27:


//--------------------- .text._Z13quantizedGEMMPaS_Pfffiii --------------------------
	.section	.text._Z13quantizedGEMMPaS_Pfffiii,"ax",@progbits
	.align	128
        .global         _Z13quantizedGEMMPaS_Pfffiii
        .type           _Z13quantizedGEMMPaS_Pfffiii,@function
        .size           _Z13quantizedGEMMPaS_Pfffiii,(.L_x_28 - _Z13quantizedGEMMPaS_Pfffiii)
        .other          _Z13quantizedGEMMPaS_Pfffiii,@"STO_CUDA_ENTRY STV_DEFAULT"
_Z13quantizedGEMMPaS_Pfffiii:
.text._Z13quantizedGEMMPaS_Pfffiii:
[----:B------:R-:W-:Y:S01]  /*0000*/  LDC R1, c[0x0][0x37c] ;  /* 0x0000df00ff017b82 */ /* 0x000fe20000000800 */
[----:B------:R-:W0:Y:S01]  /*0010*/  S2R R0, SR_CTAID.Y ;  /* 0x0000000000007919 */ /* 0x000e220000002600 */
[----:B------:R-:W1:Y:S01]  /*0020*/  LDCU UR10, c[0x0][0x3a8] ;  /* 0x00007500ff0a77ac */ /* 0x000e620008000800 */
[----:B------:R-:W-:Y:S01]  /*0030*/  IMAD.MOV.U32 R15, RZ, RZ, RZ ;  /* 0x000000ffff0f7224 */ /* 0x000fe200078e00ff */
[----:B------:R-:W0:Y:S01]  /*0040*/  S2R R12, SR_TID.Y ;  /* 0x00000000000c7919 */ /* 0x000e220000002200 */
[----:B------:R-:W2:Y:S01]  /*0050*/  LDCU.64 UR8, c[0x0][0x358] ;  /* 0x00006b00ff0877ac */ /* 0x000ea20008000a00 */
[----:B------:R-:W3:Y:S01]  /*0060*/  S2R R2, SR_CTAID.X ;  /* 0x0000000000027919 */ /* 0x000ee20000002500 */
[----:B------:R-:W3:Y:S01]  /*0070*/  S2R R9, SR_TID.X ;  /* 0x0000000000097919 */ /* 0x000ee20000002100 */
[----:B-1----:R-:W-:Y:S01]  /*0080*/  UISETP.GE.AND UP0, UPT, UR10, 0x1, UPT ;  /* 0x000000010a00788c */ /* 0x002fe2000bf06270 */
[----:B0-----:R-:W-:Y:S02]  /*0090*/  IMAD R0, R0, 0x10, R12 ;  /* 0x0000001000007824 */ /* 0x001fe400078e020c */
[----:B---3--:R-:W-:-:S06]  /*00a0*/  IMAD R7, R2, 0x10, R9 ;  /* 0x0000001002077824 */ /* 0x008fcc00078e0209 */
[----:B--2---:R-:W-:Y:S05]  /*00b0*/  BRA.U !UP0, `(.L_x_9) ;  /* 0x0000000508a87547 */ /* 0x004fea000b800000 */
[----:B------:R-:W0:Y:S01]  /*00c0*/  S2UR UR7, SR_CgaCtaId ;  /* 0x00000000000779c3 */ /* 0x000e220000008800 */
[----:B------:R-:W1:Y:S01]  /*00d0*/  LDCU UR11, c[0x0][0x3a4] ;  /* 0x00007480ff0b77ac */ /* 0x000e620008000800 */
[----:B------:R-:W-:Y:S02]  /*00e0*/  IMAD.MOV.U32 R15, RZ, RZ, RZ ;  /* 0x000000ffff0f7224 */ /* 0x000fe400078e00ff */
[--C-:B------:R-:W-:Y:S01]  /*00f0*/  IMAD R19, R0, UR10, R9.reuse ;  /* 0x0000000a00137c24 */ /* 0x100fe2000f8e0209 */
[----:B------:R-:W-:Y:S01]  /*0100*/  UMOV UR5, 0x400 ;  /* 0x0000040000057882 */ /* 0x000fe20000000000 */
[----:B------:R-:W-:Y:S02]  /*0110*/  UIADD3 UR4, UPT, UPT, UR10, 0xf, URZ ;  /* 0x0000000f0a047890 */ /* 0x000fe4000fffe0ff */
[----:B------:R-:W2:Y:S01]  /*0120*/  LDC R6, c[0x0][0x3a4] ;  /* 0x0000e900ff067b82 */ /* 0x000ea20000000800 */
[----:B------:R-:W-:Y:S02]  /*0130*/  UIADD3 UR6, UPT, UPT, UR5, 0x100, URZ ;  /* 0x0000010005067890 */ /* 0x000fe4000fffe0ff */
[----:B------:R-:W-:Y:S01]  /*0140*/  USHF.R.U32.HI UR4, URZ, 0x4, UR4 ;  /* 0x00000004ff047899 */ /* 0x000fe20008011604 */
[----:B------:R-:W3:Y:S01]  /*0150*/  LDCU UR15, c[0x0][0x3a8] ;  /* 0x00007500ff0f77ac */ /* 0x000ee20008000800 */
[----:B------:R-:W4:Y:S01]  /*0160*/  LDCU UR14, c[0x0][0x3a0] ;  /* 0x00007400ff0e77ac */ /* 0x000f220008000800 */
[----:B-1----:R-:W-:Y:S01]  /*0170*/  IMAD R13, R12, UR11, R9 ;  /* 0x0000000b0c0d7c24 */ /* 0x002fe2000f8e0209 */
[----:B------:R-:W1:Y:S03]  /*0180*/  LDCU.64 UR12, c[0x0][0x380] ;  /* 0x00007000ff0c77ac */ /* 0x000e660008000a00 */
[----:B------:R-:W-:Y:S01]  /*0190*/  IMAD R13, R2, 0x10, R13 ;  /* 0x00000010020d7824 */ /* 0x000fe200078e020d */
[----:B0-----:R-:W-:-:S02]  /*01a0*/  ULEA UR5, UR7, UR5, 0x18 ;  /* 0x0000000507057291 */ /* 0x001fc4000f8ec0ff */
[----:B------:R-:W-:Y:S02]  /*01b0*/  ULEA UR6, UR7, UR6, 0x18 ;  /* 0x0000000607067291 */ /* 0x000fe4000f8ec0ff */
[----:B------:R-:W-:Y:S02]  /*01c0*/  UIADD3 UR4, UPT, UPT, -UR4, URZ, URZ ;  /* 0x000000ff04047290 */ /* 0x000fe4000fffe1ff */
[----:B------:R-:W-:Y:S02]  /*01d0*/  LEA R10, R12, UR5, 0x4 ;  /* 0x000000050c0a7c11 */ /* 0x000fe4000f8e20ff */
[----:B------:R-:W-:-:S03]  /*01e0*/  VIADD R11, R9, UR6 ;  /* 0x00000006090b7c36 */ /* 0x000fc60008000000 */
[----:B------:R-:W-:Y:S02]  /*01f0*/  IMAD.IADD R14, R9, 0x1, R10 ;  /* 0x00000001090e7824 */ /* 0x000fe400078e020a */
[----:B---34-:R-:W-:-:S07]  /*0200*/  IMAD R8, R12, 0x10, R11 ;  /* 0x000000100c087824 */ /* 0x018fce00078e020b */
.L_x_10:
[----:B------:R-:W-:Y:S02]  /*0210*/  ISETP.GE.AND P0, PT, R12, UR15, PT ;  /* 0x0000000f0c007c0c */ /* 0x000fe4000bf06270 */
[----:B------:R-:W-:Y:S02]  /*0220*/  ISETP.GE.AND P1, PT, R9, UR15, PT ;  /* 0x0000000f09007c0c */ /* 0x000fe4000bf26270 */
[----:B--2---:R-:W-:Y:S02]  /*0230*/  ISETP.GE.OR P0, PT, R7, R6, P0 ;  /* 0x000000060700720c */ /* 0x004fe40000706670 */
[----:B------:R-:W-:Y:S02]  /*0240*/  ISETP.GE.OR P1, PT, R0, UR14, P1 ;  /* 0x0000000e00007c0c */ /* 0x000fe40008f26670 */
[----:B-1----:R-:W-:Y:S02]  /*0250*/  IADD3 R4, P2, PT, R19, UR12, RZ ;  /* 0x0000000c13047c10 */ /* 0x002fe4000ff5e0ff */
[----:B------:R-:W-:-:S02]  /*0260*/  PRMT R17, RZ, 0x7610, R17 ;  /* 0x00007610ff117816 */ /* 0x000fc40000000011 */
[----:B------:R-:W-:Y:S02]  /*0270*/  LEA.HI.X.SX32 R5, R19, UR13, 0x1, P2 ;  /* 0x0000000d13057c11 */ /* 0x000fe400090f0eff */
[----:B------:R-:W-:-:S03]  /*0280*/  PRMT R21, RZ, 0x7610, R21 ;  /* 0x00007610ff157816 */ /* 0x000fc60000000015 */
[----:B------:R-:W0:Y:S02]  /*0290*/  @!P0 LDC.64 R2, c[0x0][0x388] ;  /* 0x0000e200ff028b82 */ /* 0x000e240000000a00 */
[----:B------:R-:W2:Y:S01]  /*02a0*/  @!P1 LDG.E.U8 R17, desc[UR8][R4.64] ;  /* 0x0000000804119981 */ /* 0x000ea2000c1e1100 */
[----:B0-----:R-:W-:-:S04]  /*02b0*/  @!P0 IADD3 R2, P3, PT, R13, R2, RZ ;  /* 0x000000020d028210 */ /* 0x001fc80007f7e0ff */
[----:B------:R-:W-:-:S05]  /*02c0*/  @!P0 LEA.HI.X.SX32 R3, R13, R3, 0x1, P3 ;  /* 0x000000030d038211 */ /* 0x000fca00018f0eff */
[----:B------:R-:W3:Y:S01]  /*02d0*/  @!P0 LDG.E.U8 R21, desc[UR8][R2.64] ;  /* 0x0000000802158981 */ /* 0x000ee2000c1e1100 */
[----:B------:R-:W-:-:S04]  /*02e0*/  UIADD3 UR4, UPT, UPT, UR4, 0x1, URZ ;  /* 0x0000000104047890 */ /* 0x000fc8000fffe0ff */
[----:B------:R-:W-:Y:S01]  /*02f0*/  UISETP.NE.AND UP0, UPT, UR4, URZ, UPT ;  /* 0x000000ff0400728c */ /* 0x000fe2000bf05270 */
[----:B------:R-:W-:Y:S02]  /*0300*/  VIADD R12, R12, 0x10 ;  /* 0x000000100c0c7836 */ /* 0x000fe40000000000 */
[----:B------:R-:W-:Y:S02]  /*0310*/  VIADD R9, R9, 0x10 ;  /* 0x0000001009097836 */ /* 0x000fe40000000000 */
[----:B------:R-:W-:Y:S02]  /*0320*/  VIADD R19, R19, 0x10 ;  /* 0x0000001013137836 */ /* 0x000fe40000000000 */
[----:B------:R-:W-:Y:S01]  /*0330*/  IMAD R13, R6, 0x10, R13 ;  /* 0x00000010060d7824 */ /* 0x000fe200078e020d */
[----:B--2---:R-:W-:Y:S04]  /*0340*/  STS.U8 [R14], R17 ;  /* 0x000000110e007388 */ /* 0x004fe80000000000 */
[----:B---3--:R-:W-:Y:S01]  /*0350*/  STS.U8 [R8], R21 ;  /* 0x0000001508007388 */ /* 0x008fe20000000000 */
[----:B------:R-:W-:Y:S06]  /*0360*/  BAR.SYNC.DEFER_BLOCKING 0x0 ;  /* 0x0000000000007b1d */ /* 0x000fec0000010000 */
[----:B------:R-:W-:Y:S04]  /*0370*/  LDS.U8 R18, [R11+0x10] ;  /* 0x000010000b127984 */ /* 0x000fe80000000000 */
[----:B------:R-:W0:Y:S04]  /*0380*/  LDS.U8 R25, [R11] ;  /* 0x000000000b197984 */ /* 0x000e280000000000 */
[----:B------:R-:W-:Y:S04]  /*0390*/  LDS.U8 R20, [R10+0x3] ;  /* 0x000003000a147984 */ /* 0x000fe80000000000 */
[----:B------:R-:W1:Y:S04]  /*03a0*/  LDS.U8 R27, [R10+0x2] ;  /* 0x000002000a1b7984 */ /* 0x000e680000000000 */
[----:B------:R-:W-:Y:S04]  /*03b0*/  LDS.U8 R4, [R11+0x70] ;  /* 0x000070000b047984 */ /* 0x000fe80000000000 */
[----:B------:R-:W2:Y:S04]  /*03c0*/  LDS.U8 R5, [R11+0x60] ;  /* 0x000060000b057984 */ /* 0x000ea80000000000 */
[----:B------:R-:W-:Y:S04]  /*03d0*/  LDS.U8 R16, [R11+0x30] ;  /* 0x000030000b107984 */ /* 0x000fe80000000000 */
[----:B------:R-:W3:Y:S04]  /*03e0*/  LDS.U8 R23, [R11+0x20] ;  /* 0x000020000b177984 */ /* 0x000ee80000000000 */
[----:B------:R-:W-:Y:S04]  /*03f0*/  LDS.U8 R2, [R11+0x50] ;  /* 0x000050000b027984 */ /* 0x000fe80000000000 */
[----:B------:R-:W4:Y:S04]  /*0400*/  LDS.U8 R3, [R11+0x40] ;  /* 0x000040000b037984 */ /* 0x000f280000000000 */
[----:B------:R-:W-:Y:S04]  /*0410*/  LDS.U8 R22, [R10+0x1] ;  /* 0x000001000a167984 */ /* 0x000fe80000000000 */
[----:B------:R-:W5:Y:S01]  /*0420*/  LDS.U8 R29, [R10] ;  /* 0x000000000a1d7984 */ /* 0x000f620000000000 */
[----:B0-----:R-:W-:-:S03]  /*0430*/  PRMT R25, R25, 0x3340, R18 ;  /* 0x0000334019197816 */ /* 0x001fc60000000012 */
[----:B------:R-:W-:Y:S01]  /*0440*/  LDS.U8 R21, [R11+0xb0] ;  /* 0x0000b0000b157984 */ /* 0x000fe20000000000 */
[----:B-1----:R-:W-:-:S03]  /*0450*/  PRMT R17, R27, 0x3340, R20 ;  /* 0x000033401b117816 */ /* 0x002fc60000000014 */
[----:B------:R-:W-:Y:S04]  /*0460*/  LDS.U8 R18, [R11+0x80] ;  /* 0x000080000b127984 */ /* 0x000fe80000000000 */
[----:B------:R-:W0:Y:S01]  /*0470*/  LDS.U8 R20, [R11+0xa0] ;  /* 0x0000a0000b147984 */ /* 0x000e220000000000 */
[----:B--2---:R-:W-:-:S03]  /*0480*/  PRMT R4, R5, 0x3340, R4 ;  /* 0x0000334005047816 */ /* 0x004fc60000000004 */
[----:B------:R-:W-:Y:S04]  /*0490*/  LDS.U8 R24, [R10+0x5] ;  /* 0x000005000a187984 */ /* 0x000fe80000000000 */
[----:B------:R-:W1:Y:S01]  /*04a0*/  LDS.U8 R5, [R11+0x90] ;  /* 0x000090000b057984 */ /* 0x000e620000000000 */
[----:B---3--:R-:W-:-:S03]  /*04b0*/  PRMT R16, R23, 0x3340, R16 ;  /* 0x0000334017107816 */ /* 0x008fc60000000010 */
[----:B------:R-:W2:Y:S04]  /*04c0*/  LDS.U8 R27, [R10+0x4] ;  /* 0x000004000a1b7984 */ /* 0x000ea80000000000 */
[----:B------:R-:W-:Y:S01]  /*04d0*/  LDS.U8 R26, [R11+0xc0] ;  /* 0x0000c0000b1a7984 */ /* 0x000fe20000000000 */
[----:B----4-:R-:W-:-:S03]  /*04e0*/  PRMT R23, R3, 0x3340, R2 ;  /* 0x0000334003177816 */ /* 0x010fc60000000002 */
[----:B------:R-:W-:Y:S04]  /*04f0*/  LDS.U8 R28, [R10+0xe] ;  /* 0x00000e000a1c7984 */ /* 0x000fe80000000000 */
[----:B------:R-:W-:Y:S04]  /*0500*/  LDS.U8 R2, [R10+0xb] ;  /* 0x00000b000a027984 */ /* 0x000fe80000000000 */
[----:B------:R-:W3:Y:S01]  /*0510*/  LDS.U8 R3, [R10+0xa] ;  /* 0x00000a000a037984 */ /* 0x000ee20000000000 */
[----:B-----5:R-:W-:Y:S02]  /*0520*/  PRMT R22, R29, 0x3340, R22 ;  /* 0x000033401d167816 */ /* 0x020fe40000000016 */
[----:B------:R-:W-:-:S02]  /*0530*/  PRMT R16, R25, 0x5410, R16 ;  /* 0x0000541019107816 */ /* 0x000fc40000000010 */
[----:B------:R-:W-:Y:S01]  /*0540*/  PRMT R17, R22, 0x5410, R17 ;  /* 0x0000541016117816 */ /* 0x000fe20000000011 */
[----:B------:R-:W-:Y:S01]  /*0550*/  LDS.U8 R25, [R10+0x6] ;  /* 0x000006000a197984 */ /* 0x000fe20000000000 */
[----:B------:R-:W-:-:S03]  /*0560*/  PRMT R23, R23, 0x5410, R4 ;  /* 0x0000541017177816 */ /* 0x000fc60000000004 */
[----:B------:R-:W4:Y:S01]  /*0570*/  LDS.U8 R22, [R10+0x7] ;  /* 0x000007000a167984 */ /* 0x000f220000000000 */
[----:B0-----:R-:W-:Y:S02]  /*0580*/  PRMT R20, R20, 0x3340, R21 ;  /* 0x0000334014147816 */ /* 0x001fe40000000015 */
[----:B-1----:R-:W-:Y:S01]  /*0590*/  PRMT R5, R18, 0x3340, R5 ;  /* 0x0000334012057816 */ /* 0x002fe20000000005 */
[----:B------:R-:W-:Y:S01]  /*05a0*/  IDP.4A.S8.S8 R16, R16, R17, R15 ;  /* 0x0000001110107226 */ /* 0x000fe2000000060f */
[----:B------:R-:W0:Y:S02]  /*05b0*/  LDS.U8 R21, [R10+0xf] ;  /* 0x00000f000a157984 */ /* 0x000e240000000000 */
[----:B------:R-:W-:Y:S02]  /*05c0*/  PRMT R4, R5, 0x5410, R20 ;  /* 0x0000541005047816 */ /* 0x000fe40000000014 */
[----:B------:R-:W-:Y:S01]  /*05d0*/  LDS.U8 R5, [R10+0x9] ;  /* 0x000009000a057984 */ /* 0x000fe20000000000 */
[----:B--2---:R-:W-:-:S03]  /*05e0*/  PRMT R27, R27, 0x3340, R24 ;  /* 0x000033401b1b7816 */ /* 0x004fc60000000018 */
[----:B------:R-:W1:Y:S04]  /*05f0*/  LDS.U8 R20, [R10+0x8] ;  /* 0x000008000a147984 */ /* 0x000e680000000000 */
[----:B------:R-:W-:Y:S04]  /*0600*/  LDS.U8 R15, [R11+0xf0] ;  /* 0x0000f0000b0f7984 */ /* 0x000fe80000000000 */
[----:B------:R-:W2:Y:S01]  /*0610*/  LDS.U8 R24, [R11+0xe0] ;  /* 0x0000e0000b187984 */ /* 0x000ea20000000000 */
[----:B---3--:R-:W-:-:S03]  /*0620*/  PRMT R2, R3, 0x3340, R2 ;  /* 0x0000334003027816 */ /* 0x008fc60000000002 */
[----:B------:R-:W3:Y:S04]  /*0630*/  LDS.U8 R17, [R11+0xd0] ;  /* 0x0000d0000b117984 */ /* 0x000ee80000000000 */
[----:B------:R-:W-:Y:S04]  /*0640*/  LDS.U8 R18, [R10+0xd] ;  /* 0x00000d000a127984 */ /* 0x000fe80000000000 */
[----:B------:R-:W5:Y:S01]  /*0650*/  LDS.U8 R3, [R10+0xc] ;  /* 0x00000c000a037984 */ /* 0x000f620000000000 */
[----:B----4-:R-:W-:-:S04]  /*0660*/  PRMT R22, R25, 0x3340, R22 ;  /* 0x0000334019167816 */ /* 0x010fc80000000016 */
[----:B------:R-:W-:-:S05]  /*0670*/  PRMT R22, R27, 0x5410, R22 ;  /* 0x000054101b167816 */ /* 0x000fca0000000016 */
[----:B------:R-:W-:Y:S01]  /*0680*/  IDP.4A.S8.S8 R23, R23, R22, R16 ;  /* 0x0000001617177226 */ /* 0x000fe20000000610 */
[----:B0-----:R-:W-:Y:S02]  /*0690*/  PRMT R21, R28, 0x3340, R21 ;  /* 0x000033401c157816 */ /* 0x001fe40000000015 */
[----:B-1----:R-:W-:-:S04]  /*06a0*/  PRMT R5, R20, 0x3340, R5 ;  /* 0x0000334014057816 */ /* 0x002fc80000000005 */
[----:B------:R-:W-:Y:S02]  /*06b0*/  PRMT R2, R5, 0x5410, R2 ;  /* 0x0000541005027816 */ /* 0x000fe40000000002 */
[----:B--2---:R-:W-:Y:S02]  /*06c0*/  PRMT R15, R24, 0x3340, R15 ;  /* 0x00003340180f7816 */ /* 0x004fe4000000000f */
[----:B---3--:R-:W-:Y:S01]  /*06d0*/  PRMT R26, R26, 0x3340, R17 ;  /* 0x000033401a1a7816 */ /* 0x008fe20000000011 */
[----:B------:R-:W-:-:S03]  /*06e0*/  IDP.4A.S8.S8 R2, R4, R2, R23 ;  /* 0x0000000204027226 */ /* 0x000fc60000000617 */
[----:B------:R-:W-:Y:S02]  /*06f0*/  PRMT R15, R26, 0x5410, R15 ;  /* 0x000054101a0f7816 */ /* 0x000fe4000000000f */
[----:B-----5:R-:W-:-:S04]  /*0700*/  PRMT R18, R3, 0x3340, R18 ;  /* 0x0000334003127816 */ /* 0x020fc80000000012 */
[----:B------:R-:W-:-:S05]  /*0710*/  PRMT R18, R18, 0x5410, R21 ;  /* 0x0000541012127816 */ /* 0x000fca0000000015 */
[----:B------:R-:W-:Y:S01]  /*0720*/  IDP.4A.S8.S8 R15, R15, R18, R2 ;  /* 0x000000120f0f7226 */ /* 0x000fe20000000602 */
[----:B------:R-:W-:Y:S06]  /*0730*/  BAR.SYNC.DEFER_BLOCKING 0x0 ;  /* 0x0000000000007b1d */ /* 0x000fec0000010000 */
[----:B------:R-:W-:Y:S05]  /*0740*/  BRA.U UP0, `(.L_x_10) ;  /* 0xfffffff900b07547 */ /* 0x000fea000b83ffff */
[----:B------:R-:W-:-:S07]  /*0750*/  I2FP.F32.S32 R15, R15 ;  /* 0x0000000f000f7245 */ /* 0x000fce0000201400 */
.L_x_9:
[----:B------:R-:W0:Y:S02]  /*0760*/  LDCU.64 UR6, c[0x0][0x3a0] ;  /* 0x00007400ff0677ac */ /* 0x000e240008000a00 */
[----:B0-----:R-:W-:-:S04]  /*0770*/  ISETP.GE.AND P0, PT, R7, UR7, PT ;  /* 0x0000000707007c0c */ /* 0x001fc8000bf06270 */
[----:B------:R-:W-:-:S13]  /*0780*/  ISETP.GE.OR P0, PT, R0, UR6, P0 ;  /* 0x0000000600007c0c */ /* 0x000fda0008706670 */
[----:B------:R-:W-:Y:S05]  /*0790*/  @P0 EXIT ;  /* 0x000000000000094d */ /* 0x000fea0003800000 */
[----:B------:R-:W0:Y:S01]  /*07a0*/  LDC.64 R2, c[0x0][0x390] ;  /* 0x0000e400ff027b82 */ /* 0x000e220000000a00 */
[----:B------:R-:W1:Y:S01]  /*07b0*/  LDCU.64 UR4, c[0x0][0x398] ;  /* 0x00007300ff0477ac */ /* 0x000e620008000a00 */
[----:B------:R-:W-:Y:S02]  /*07c0*/  IMAD R7, R0, UR7, R7 ;  /* 0x0000000700077c24 */ /* 0x000fe4000f8e0207 */
[----:B-1----:R-:W-:-:S04]  /*07d0*/  FMUL R15, R15, UR4 ;  /* 0x000000040f0f7c20 */ /* 0x002fc80008400000 */
[----:B------:R-:W-:Y:S01]  /*07e0*/  FMUL R15, R15, UR5 ;  /* 0x000000050f0f7c20 */ /* 0x000fe20008400000 */
[----:B0-----:R-:W-:-:S05]  /*07f0*/  IMAD.WIDE R2, R7, 0x4, R2 ;  /* 0x0000000407027825 */ /* 0x001fca00078e0202 */
[----:B------:R-:W-:Y:S01]  /*0800*/  STG.E desc[UR8][R2.64], R15 ;  /* 0x0000000f02007986 */ /* 0x000fe2000c101908 */
[----:B------:R-:W-:Y:S05]  /*0810*/  EXIT ;  /* 0x000000000000794d */ /* 0x000fea0003800000 */
.L_x_11:
        /* <DEDUP_REMOVED lines=14> */
.L_x_28:


//--------------------- .text._Z14quantizeKernelPfPafai --------------------------
	.section	.text._Z14quantizeKernelPfPafai,"ax",@progbits
	.align	128
        .global         _Z14quantizeKernelPfPafai
        .type           _Z14quantizeKernelPfPafai,@function
        .size           _Z14quantizeKernelPfPafai,(.L_x_26 - _Z14quantizeKernelPfPafai)
        .other          _Z14quantizeKernelPfPafai,@"STO_CUDA_ENTRY STV_DEFAULT"
_Z14quantizeKernelPfPafai:
.text._Z14quantizeKernelPfPafai:
[----:B------:R-:W-:Y:S01]  /*0000*/  LDC R1, c[0x0][0x37c] ;  /* 0x0000df00ff017b82 */ /* 0x000fe20000000800 */
[----:B------:R-:W0:Y:S07]  /*0010*/  S2R R3, SR_TID.X ;  /* 0x0000000000037919 */ /* 0x000e2e0000002100 */
[----:B------:R-:W0:Y:S01]  /*0020*/  S2UR UR4, SR_CTAID.X ;  /* 0x00000000000479c3 */ /* 0x000e220000002500 */
[----:B------:R-:W1:Y:S07]  /*0030*/  LDCU UR5, c[0x0][0x398] ;  /* 0x00007300ff0577ac */ /* 0x000e6e0008000800 */
[----:B------:R-:W0:Y:S02]  /*0040*/  LDC R2, c[0x0][0x360] ;  /* 0x0000d800ff027b82 */ /* 0x000e240000000800 */
[----:B0-----:R-:W-:-:S05]  /*0050*/  IMAD R2, R2, UR4, R3 ;  /* 0x0000000402027c24 */ /* 0x001fca000f8e0203 */
[----:B-1----:R-:W-:-:S13]  /*0060*/  ISETP.GE.AND P0, PT, R2, UR5, PT ;  /* 0x0000000502007c0c */ /* 0x002fda000bf06270 */
[----:B------:R-:W-:Y:S05]  /*0070*/  @P0 EXIT ;  /* 0x000000000000094d */ /* 0x000fea0003800000 */
[----:B------:R-:W0:Y:S01]  /*0080*/  LDC.64 R4, c[0x0][0x380] ;  /* 0x0000e000ff047b82 */ /* 0x000e220000000a00 */
[----:B------:R-:W1:Y:S07]  /*0090*/  LDCU.64 UR4, c[0x0][0x358] ;  /* 0x00006b00ff0477ac */ /* 0x000e6e0008000a00 */
[----:B------:R-:W2:Y:S01]  /*00a0*/  LDC R9, c[0x0][0x390] ;  /* 0x0000e400ff097b82 */ /* 0x000ea20000000800 */
[----:B0-----:R-:W-:-:S05]  /*00b0*/  IMAD.WIDE R4, R2, 0x4, R4 ;  /* 0x0000000402047825 */ /* 0x001fca00078e0204 */
[----:B-1----:R-:W3:Y:S01]  /*00c0*/  LDG.E R0, desc[UR4][R4.64] ;  /* 0x0000000404007981 */ /* 0x002ee2000c1e1900 */
[----:B------:R-:W-:Y:S01]  /*00d0*/  BSSY.RECONVERGENT B0, `(.L_x_12) ;  /* 0x000000c000007945 */ /* 0x000fe20003800200 */
[----:B--2---:R-:W0:Y:S02]  /*00e0*/  MUFU.RCP R3, R9 ;  /* 0x0000000900037308 */ /* 0x004e240000001000 */
[----:B0-----:R-:W-:-:S04]  /*00f0*/  FFMA R6, R3, -R9, 1 ;  /* 0x3f80000003067423 */ /* 0x001fc80000000809 */
[----:B------:R-:W-:Y:S02]  /*0100*/  FFMA R3, R3, R6, R3 ;  /* 0x0000000603037223 */ /* 0x000fe40000000003 */
[----:B---3--:R-:W0:Y:S02]  /*0110*/  FCHK P0, R0, R9 ;  /* 0x0000000900007302 */ /* 0x008e240000000000 */
[----:B------:R-:W-:-:S04]  /*0120*/  FFMA R6, R0, R3, RZ ;  /* 0x0000000300067223 */ /* 0x000fc800000000ff */
[----:B------:R-:W-:-:S04]  /*0130*/  FFMA R7, R6, -R9, R0 ;  /* 0x8000000906077223 */ /* 0x000fc80000000000 */
[----:B------:R-:W-:Y:S01]  /*0140*/  FFMA R3, R3, R7, R6 ;  /* 0x0000000703037223 */ /* 0x000fe20000000006 */
[----:B0-----:R-:W-:Y:S06]  /*0150*/  @!P0 BRA `(.L_x_13) ;  /* 0x00000000000c8947 */ /* 0x001fec0003800000 */
[----:B------:R-:W-:-:S07]  /*0160*/  MOV R4, 0x180 ;  /* 0x0000018000047802 */ /* 0x000fce0000000f00 */
[----:B------:R-:W-:Y:S05]  /*0170*/  CALL.REL.NOINC `($__internal_0_$__cuda_sm3x_div_rn_noftz_f32_slowpath) ;  /* 0x0000000000447944 */ /* 0x000fea0003c00000 */
[----:B------:R-:W-:-:S07]  /*0180*/  IMAD.MOV.U32 R3, RZ, RZ, R0 ;  /* 0x000000ffff037224 */ /* 0x000fce00078e0000 */
.L_x_13:
[----:B------:R-:W-:Y:S05]  /*0190*/  BSYNC.RECONVERGENT B0 ;  /* 0x0000000000007941 */ /* 0x000fea0003800200 */
.L_x_12:
[----:B------:R-:W0:Y:S01]  /*01a0*/  LDCU.U8 UR6, c[0x0][0x394] ;  /* 0x00007280ff0677ac */ /* 0x000e220008000000 */
[----:B------:R-:W-:-:S05]  /*01b0*/  IMAD.MOV.U32 R0, RZ, RZ, 0x3f000000 ;  /* 0x3f000000ff007424 */ /* 0x000fca00078e00ff */
[----:B------:R-:W-:-:S05]  /*01c0*/  LOP3.LUT R0, R0, 0x80000000, R3, 0xb8, !PT ;  /* 0x8000000000007812 */ /* 0x000fca00078eb803 */
[----:B------:R-:W-:-:S06]  /*01d0*/  FADD.RZ R0, R0, R3 ;  /* 0x0000000300007221 */ /* 0x000fcc000000c000 */
[----:B------:R-:W-:Y:S08]  /*01e0*/  FRND.TRUNC R0, R0 ;  /* 0x0000000000007307 */ /* 0x000ff0000020d000 */
[----:B0-----:R-:W0:Y:S01]  /*01f0*/  I2F.S8 R5, UR6 ;  /* 0x0000000600057d06 */ /* 0x001e220008001400 */
[----:B------:R-:W1:Y:S01]  /*0200*/  LDCU.64 UR6, c[0x0][0x388] ;  /* 0x00007100ff0677ac */ /* 0x000e620008000a00 */
[----:B0-----:R-:W-:Y:S01]  /*0210*/  FADD R5, R0, R5 ;  /* 0x0000000500057221 */ /* 0x001fe20000000000 */
[----:B-1----:R-:W-:-:S04]  /*0220*/  IADD3 R4, P0, PT, R2, UR6, RZ ;  /* 0x0000000602047c10 */ /* 0x002fc8000ff1e0ff */
[----:B------:R-:W-:-:S04]  /*0230*/  FMNMX R5, R5, 127, PT ;  /* 0x42fe000005057809 */ /* 0x000fc80003800000 */
[----:B------:R-:W-:Y:S02]  /*0240*/  FMNMX R3, R5, -128, !PT ;  /* 0xc300000005037809 */ /* 0x000fe40007800000 */
[----:B------:R-:W-:-:S04]  /*0250*/  LEA.HI.X.SX32 R5, R2, UR7, 0x1, P0 ;  /* 0x0000000702057c11 */ /* 0x000fc800080f0eff */
[----:B------:R-:W0:Y:S02]  /*0260*/  F2I.TRUNC.NTZ R3, R3 ;  /* 0x0000000300037305 */ /* 0x000e24000020f100 */
[----:B0-----:R-:W-:Y:S01]  /*0270*/  STG.E.U8 desc[UR4][R4.64], R3 ;  /* 0x0000000304007986 */ /* 0x001fe2000c101104 */
[----:B------:R-:W-:Y:S05]  /*0280*/  EXIT ;  /* 0x000000000000794d */ /* 0x000fea0003800000 */
        .weak           $__internal_0_$__cuda_sm3x_div_rn_noftz_f32_slowpath
        .type           $__internal_0_$__cuda_sm3x_div_rn_noftz_f32_slowpath,@function
        .size           $__internal_0_$__cuda_sm3x_div_rn_noftz_f32_slowpath,(.L_x_26 - $__internal_0_$__cuda_sm3x_div_rn_noftz_f32_slowpath)
$__internal_0_$__cuda_sm3x_div_rn_noftz_f32_slowpath:
[----:B------:R-:W0:Y:S01]  /*0290*/  LDC R3, c[0x0][0x390] ;  /* 0x0000e400ff037b82 */ /* 0x000e220000000800 */
[--C-:B------:R-:W-:Y:S01]  /*02a0*/  SHF.R.U32.HI R5, RZ, 0x17, R0.reuse ;  /* 0x00000017ff057819 */ /* 0x100fe20000011600 */
[----:B------:R-:W1:Y:S01]  /*02b0*/  LDCU UR6, c[0x0][0x390] ;  /* 0x00007200ff0677ac */ /* 0x000e620008000800 */
[----:B------:R-:W-:Y:S01]  /*02c0*/  BSSY.RECONVERGENT B1, `(.L_x_14) ;  /* 0x0000064000017945 */ /* 0x000fe20003800200 */
[----:B------:R-:W-:Y:S01]  /*02d0*/  IMAD.MOV.U32 R7, RZ, RZ, R0 ;  /* 0x000000ffff077224 */ /* 0x000fe200078e0000 */
[----:B------:R-:W-:-:S05]  /*02e0*/  LOP3.LUT R5, R5, 0xff, RZ, 0xc0, !PT ;  /* 0x000000ff05057812 */ /* 0x000fca00078ec0ff */
[----:B------:R-:W-:Y:S02]  /*02f0*/  VIADD R10, R5, 0xffffffff ;  /* 0xffffffff050a7836 */ /* 0x000fe40000000000 */
[----:B-1----:R-:W-:Y:S01]  /*0300*/  IMAD.U32 R8, RZ, RZ, UR6 ;  /* 0x00000006ff087e24 */ /* 0x002fe2000f8e00ff */
[----:B0-----:R-:W-:-:S04]  /*0310*/  SHF.R.U32.HI R6, RZ, 0x17, R3 ;  /* 0x00000017ff067819 */ /* 0x001fc80000011603 */
[----:B------:R-:W-:-:S05]  /*0320*/  LOP3.LUT R6, R6, 0xff, RZ, 0xc0, !PT ;  /* 0x000000ff06067812 */ /* 0x000fca00078ec0ff */
[----:B------:R-:W-:-:S05]  /*0330*/  VIADD R11, R6, 0xffffffff ;  /* 0xffffffff060b7836 */ /* 0x000fca0000000000 */
[----:B------:R-:W-:-:S04]  /*0340*/  ISETP.GT.U32.AND P0, PT, R11, 0xfd, PT ;  /* 0x000000fd0b00780c */ /* 0x000fc80003f04070 */
[----:B------:R-:W-:-:S13]  /*0350*/  ISETP.GT.U32.OR P0, PT, R10, 0xfd, P0 ;  /* 0x000000fd0a00780c */ /* 0x000fda0000704470 */
[----:B------:R-:W-:Y:S01]  /*0360*/  @!P0 IMAD.MOV.U32 R9, RZ, RZ, RZ ;  /* 0x000000ffff098224 */ /* 0x000fe200078e00ff */
[----:B------:R-:W-:Y:S06]  /*0370*/  @!P0 BRA `(.L_x_15) ;  /* 0x00000000005c8947 */ /* 0x000fec0003800000 */
[----:B------:R-:W-:Y:S02]  /*0380*/  FSETP.GTU.FTZ.AND P1, PT, |R3|, +INF , PT ;  /* 0x7f8000000300780b */ /* 0x000fe40003f3c200 */
[----:B------:R-:W-:-:S04]  /*0390*/  FSETP.GTU.FTZ.AND P0, PT, |R0|, +INF , PT ;  /* 0x7f8000000000780b */ /* 0x000fc80003f1c200 */
[----:B------:R-:W-:-:S13]  /*03a0*/  PLOP3.LUT P0, PT, P0, P1, PT, 0xf8, 0x8f ;  /* 0x00000000008f781c */ /* 0x000fda0000703f70 */
[----:B------:R-:W-:Y:S05]  /*03b0*/  @P0 BRA `(.L_x_16) ;  /* 0x00000004004c0947 */ /* 0x000fea0003800000 */
[----:B------:R-:W-:-:S13]  /*03c0*/  LOP3.LUT P0, RZ, R8, 0x7fffffff, R7, 0xc8, !PT ;  /* 0x7fffffff08ff7812 */ /* 0x000fda000780c807 */
[----:B------:R-:W-:Y:S05]  /*03d0*/  @!P0 BRA `(.L_x_17) ;  /* 0x00000004003c8947 */ /* 0x000fea0003800000 */
[C---:B------:R-:W-:Y:S02]  /*03e0*/  FSETP.NEU.FTZ.AND P2, PT, |R0|.reuse, +INF , PT ;  /* 0x7f8000000000780b */ /* 0x040fe40003f5d200 */
[----:B------:R-:W-:Y:S02]  /*03f0*/  FSETP.NEU.FTZ.AND P1, PT, |R3|, +INF , PT ;  /* 0x7f8000000300780b */ /* 0x000fe40003f3d200 */
[----:B------:R-:W-:-:S11]  /*0400*/  FSETP.NEU.FTZ.AND P0, PT, |R0|, +INF , PT ;  /* 0x7f8000000000780b */ /* 0x000fd60003f1d200 */
[----:B------:R-:W-:Y:S05]  /*0410*/  @!P1 BRA !P2, `(.L_x_17) ;  /* 0x00000004002c9947 */ /* 0x000fea0005000000 */
[----:B------:R-:W-:-:S04]  /*0420*/  LOP3.LUT P2, RZ, R7, 0x7fffffff, RZ, 0xc0, !PT ;  /* 0x7fffffff07ff7812 */ /* 0x000fc8000784c0ff */
[----:B------:R-:W-:-:S13]  /*0430*/  PLOP3.LUT P1, PT, P1, P2, PT, 0x2f, 0xf2 ;  /* 0x0000000000f2781c */ /* 0x000fda0000f24577 */
[----:B------:R-:W-:Y:S05]  /*0440*/  @P1 BRA `(.L_x_18) ;  /* 0x0000000400181947 */ /* 0x000fea0003800000 */
[----:B------:R-:W-:-:S04]  /*0450*/  LOP3.LUT P1, RZ, R8, 0x7fffffff, RZ, 0xc0, !PT ;  /* 0x7fffffff08ff7812 */ /* 0x000fc8000782c0ff */
[----:B------:R-:W-:-:S13]  /*0460*/  PLOP3.LUT P0, PT, P0, P1, PT, 0x2f, 0xf2 ;  /* 0x0000000000f2781c */ /* 0x000fda0000702577 */
[----:B------:R-:W-:Y:S05]  /*0470*/  @P0 BRA `(.L_x_19) ;  /* 0x0000000400000947 */ /* 0x000fea0003800000 */
[----:B------:R-:W-:Y:S02]  /*0480*/  ISETP.GE.AND P0, PT, R10, RZ, PT ;  /* 0x000000ff0a00720c */ /* 0x000fe40003f06270 */
[----:B------:R-:W-:-:S11]  /*0490*/  ISETP.GE.AND P1, PT, R11, RZ, PT ;  /* 0x000000ff0b00720c */ /* 0x000fd60003f26270 */
[----:B------:R-:W-:Y:S02]  /*04a0*/  @P0 IMAD.MOV.U32 R9, RZ, RZ, RZ ;  /* 0x000000ffff090224 */ /* 0x000fe400078e00ff */
[----:B------:R-:W-:Y:S01]  /*04b0*/  @!P0 FFMA R7, R0, 1.84467440737095516160e+19, RZ ;  /* 0x5f80000000078823 */ /* 0x000fe200000000ff */
[----:B------:R-:W-:Y:S02]  /*04c0*/  @!P0 IMAD.MOV.U32 R9, RZ, RZ, -0x40 ;  /* 0xffffffc0ff098424 */ /* 0x000fe400078e00ff */
[----:B------:R-:W-:Y:S02]  /*04d0*/  @!P1 FFMA R8, R3, 1.84467440737095516160e+19, RZ ;  /* 0x5f80000003089823 */ /* 0x000fe400000000ff */
[----:B------:R-:W-:-:S07]  /*04e0*/  @!P1 VIADD R9, R9, 0x40 ;  /* 0x0000004009099836 */ /* 0x000fce0000000000 */
.L_x_15:
[----:B------:R-:W-:Y:S01]  /*04f0*/  LEA R3, R6, 0xc0800000, 0x17 ;  /* 0xc080000006037811 */ /* 0x000fe200078eb8ff */
[----:B------:R-:W-:Y:S01]  /*0500*/  VIADD R5, R5, 0xffffff81 ;  /* 0xffffff8105057836 */ /* 0x000fe20000000000 */
[----:B------:R-:W-:Y:S03]  /*0510*/  BSSY.RECONVERGENT B2, `(.L_x_20) ;  /* 0x0000035000027945 */ /* 0x000fe60003800200 */
[----:B------:R-:W-:Y:S01]  /*0520*/  IMAD.IADD R3, R8, 0x1, -R3 ;  /* 0x0000000108037824 */ /* 0x000fe200078e0a03 */
[C---:B------:R-:W-:Y:S01]  /*0530*/  IADD3 R6, PT, PT, R5.reuse, 0x7f, -R6 ;  /* 0x0000007f05067810 */ /* 0x040fe20007ffe806 */
[----:B------:R-:W-:Y:S02]  /*0540*/  IMAD R0, R5, -0x800000, R7 ;  /* 0xff80000005007824 */ /* 0x000fe400078e0207 */
[----:B------:R-:W0:Y:S01]  /*0550*/  MUFU.RCP R8, R3 ;  /* 0x0000000300087308 */ /* 0x000e220000001000 */
[----:B------:R-:W-:Y:S01]  /*0560*/  FADD.FTZ R11, -R3, -RZ ;  /* 0x800000ff030b7221 */ /* 0x000fe20000010100 */
[----:B------:R-:W-:-:S03]  /*0570*/  IMAD.IADD R6, R6, 0x1, R9 ;  /* 0x0000000106067824 */ /* 0x000fc600078e0209 */
[----:B0-----:R-:W-:-:S04]  /*0580*/  FFMA R13, R8, R11, 1 ;  /* 0x3f800000080d7423 */ /* 0x001fc8000000000b */
[----:B------:R-:W-:-:S04]  /*0590*/  FFMA R10, R8, R13, R8 ;  /* 0x0000000d080a7223 */ /* 0x000fc80000000008 */
[----:B------:R-:W-:-:S04]  /*05a0*/  FFMA R7, R0, R10, RZ ;  /* 0x0000000a00077223 */ /* 0x000fc800000000ff */
[----:B------:R-:W-:-:S04]  /*05b0*/  FFMA R8, R11, R7, R0 ;  /* 0x000000070b087223 */ /* 0x000fc80000000000 */
[----:B------:R-:W-:-:S04]  /*05c0*/  FFMA R7, R10, R8, R7 ;  /* 0x000000080a077223 */ /* 0x000fc80000000007 */
[----:B------:R-:W-:-:S04]  /*05d0*/  FFMA R8, R11, R7, R0 ;  /* 0x000000070b087223 */ /* 0x000fc80000000000 */
[----:B------:R-:W-:-:S05]  /*05e0*/  FFMA R0, R10, R8, R7 ;  /* 0x000000080a007223 */ /* 0x000fca0000000007 */
[----:B------:R-:W-:-:S04]  /*05f0*/  SHF.R.U32.HI R3, RZ, 0x17, R0 ;  /* 0x00000017ff037819 */ /* 0x000fc80000011600 */
[----:B------:R-:W-:-:S05]  /*0600*/  LOP3.LUT R3, R3, 0xff, RZ, 0xc0, !PT ;  /* 0x000000ff03037812 */ /* 0x000fca00078ec0ff */
[----:B------:R-:W-:-:S04]  /*0610*/  IMAD.IADD R9, R3, 0x1, R6 ;  /* 0x0000000103097824 */ /* 0x000fc800078e0206 */
[----:B------:R-:W-:-:S05]  /*0620*/  VIADD R3, R9, 0xffffffff ;  /* 0xffffffff09037836 */ /* 0x000fca0000000000 */
[----:B------:R-:W-:-:S13]  /*0630*/  ISETP.GE.U32.AND P0, PT, R3, 0xfe, PT ;  /* 0x000000fe0300780c */ /* 0x000fda0003f06070 */
[----:B------:R-:W-:Y:S05]  /*0640*/  @!P0 BRA `(.L_x_21) ;  /* 0x0000000000808947 */ /* 0x000fea0003800000 */
[----:B------:R-:W-:-:S13]  /*0650*/  ISETP.GT.AND P0, PT, R9, 0xfe, PT ;  /* 0x000000fe0900780c */ /* 0x000fda0003f04270 */
[----:B------:R-:W-:Y:S05]  /*0660*/  @P0 BRA `(.L_x_22) ;  /* 0x00000000006c0947 */ /* 0x000fea0003800000 */
[----:B------:R-:W-:-:S13]  /*0670*/  ISETP.GE.AND P0, PT, R9, 0x1, PT ;  /* 0x000000010900780c */ /* 0x000fda0003f06270 */
[----:B------:R-:W-:Y:S05]  /*0680*/  @P0 BRA `(.L_x_23) ;  /* 0x0000000000740947 */ /* 0x000fea0003800000 */
[----:B------:R-:W-:Y:S02]  /*0690*/  ISETP.GE.AND P0, PT, R9, -0x18, PT ;  /* 0xffffffe80900780c */ /* 0x000fe40003f06270 */
[----:B------:R-:W-:-:S11]  /*06a0*/  LOP3.LUT R0, R0, 0x80000000, RZ, 0xc0, !PT ;  /* 0x8000000000007812 */ /* 0x000fd600078ec0ff */
[----:B------:R-:W-:Y:S05]  /*06b0*/  @!P0 BRA `(.L_x_23) ;  /* 0x0000000000688947 */ /* 0x000fea0003800000 */
[CCC-:B------:R-:W-:Y:S01]  /*06c0*/  FFMA.RZ R3, R10.reuse, R8.reuse, R7.reuse ;  /* 0x000000080a037223 */ /* 0x1c0fe2000000c007 */
[CCC-:B------:R-:W-:Y:S01]  /*06d0*/  FFMA.RM R6, R10.reuse, R8.reuse, R7.reuse ;  /* 0x000000080a067223 */ /* 0x1c0fe20000004007 */
[C---:B------:R-:W-:Y:S02]  /*06e0*/  ISETP.NE.AND P2, PT, R9.reuse, RZ, PT ;  /* 0x000000ff0900720c */ /* 0x040fe40003f45270 */
[----:B------:R-:W-:Y:S02]  /*06f0*/  ISETP.NE.AND P1, PT, R9, RZ, PT ;  /* 0x000000ff0900720c */ /* 0x000fe40003f25270 */
[----:B------:R-:W-:Y:S01]  /*0700*/  LOP3.LUT R5, R3, 0x7fffff, RZ, 0xc0, !PT ;  /* 0x007fffff03057812 */ /* 0x000fe200078ec0ff */
[----:B------:R-:W-:Y:S01]  /*0710*/  FFMA.RP R3, R10, R8, R7 ;  /* 0x000000080a037223 */ /* 0x000fe20000008007 */
[----:B------:R-:W-:Y:S02]  /*0720*/  VIADD R8, R9, 0x20 ;  /* 0x0000002009087836 */ /* 0x000fe40000000000 */
[----:B------:R-:W-:Y:S01]  /*0730*/  LOP3.LUT R5, R5, 0x800000, RZ, 0xfc, !PT ;  /* 0x0080000005057812 */ /* 0x000fe200078efcff */
[----:B------:R-:W-:Y:S01]  /*0740*/  IMAD.MOV R7, RZ, RZ, -R9 ;  /* 0x000000ffff077224 */ /* 0x000fe200078e0a09 */
[----:B------:R-:W-:-:S02]  /*0750*/  FSETP.NEU.FTZ.AND P0, PT, R3, R6, PT ;  /* 0x000000060300720b */ /* 0x000fc40003f1d000 */
[----:B------:R-:W-:Y:S02]  /*0760*/  SHF.L.U32 R8, R5, R8, RZ ;  /* 0x0000000805087219 */ /* 0x000fe400000006ff */
[----:B------:R-:W-:Y:S02]  /*0770*/  SEL R6, R7, RZ, P2 ;  /* 0x000000ff07067207 */ /* 0x000fe40001000000 */
[----:B------:R-:W-:Y:S02]  /*0780*/  ISETP.NE.AND P1, PT, R8, RZ, P1 ;  /* 0x000000ff0800720c */ /* 0x000fe40000f25270 */
[----:B------:R-:W-:Y:S02]  /*0790*/  SHF.R.U32.HI R6, RZ, R6, R5 ;  /* 0x00000006ff067219 */ /* 0x000fe40000011605 */
[----:B------:R-:W-:Y:S02]  /*07a0*/  PLOP3.LUT P0, PT, P0, P1, PT, 0xf8, 0x8f ;  /* 0x00000000008f781c */ /* 0x000fe40000703f70 */
[----:B------:R-:W-:-:S02]  /*07b0*/  SHF.R.U32.HI R8, RZ, 0x1, R6 ;  /* 0x00000001ff087819 */ /* 0x000fc40000011606 */
[----:B------:R-:W-:-:S04]  /*07c0*/  SEL R3, RZ, 0x1, !P0 ;  /* 0x00000001ff037807 */ /* 0x000fc80004000000 */
[----:B------:R-:W-:-:S04]  /*07d0*/  LOP3.LUT R3, R3, 0x1, R8, 0xf8, !PT ;  /* 0x0000000103037812 */ /* 0x000fc800078ef808 */
[----:B------:R-:W-:-:S05]  /*07e0*/  LOP3.LUT R3, R3, R6, RZ, 0xc0, !PT ;  /* 0x0000000603037212 */ /* 0x000fca00078ec0ff */
[----:B------:R-:W-:-:S05]  /*07f0*/  IMAD.IADD R3, R8, 0x1, R3 ;  /* 0x0000000108037824 */ /* 0x000fca00078e0203 */
[----:B------:R-:W-:Y:S01]  /*0800*/  LOP3.LUT R0, R3, R0, RZ, 0xfc, !PT ;  /* 0x0000000003007212 */ /* 0x000fe200078efcff */
[----:B------:R-:W-:Y:S06]  /*0810*/  BRA `(.L_x_23) ;  /* 0x0000000000107947 */ /* 0x000fec0003800000 */
.L_x_22:
[----:B------:R-:W-:-:S04]  /*0820*/  LOP3.LUT R0, R0, 0x80000000, RZ, 0xc0, !PT ;  /* 0x8000000000007812 */ /* 0x000fc800078ec0ff */
[----:B------:R-:W-:Y:S01]  /*0830*/  LOP3.LUT R0, R0, 0x7f800000, RZ, 0xfc, !PT ;  /* 0x7f80000000007812 */ /* 0x000fe200078efcff */
[----:B------:R-:W-:Y:S06]  /*0840*/  BRA `(.L_x_23) ;  /* 0x0000000000047947 */ /* 0x000fec0003800000 */
.L_x_21:
[----:B------:R-:W-:-:S07]  /*0850*/  IMAD R0, R6, 0x800000, R0 ;  /* 0x0080000006007824 */ /* 0x000fce00078e0200 */
.L_x_23:
[----:B------:R-:W-:Y:S05]  /*0860*/  BSYNC.RECONVERGENT B2 ;  /* 0x0000000000027941 */ /* 0x000fea0003800200 */
.L_x_20:
[----:B------:R-:W-:Y:S05]  /*0870*/  BRA `(.L_x_24) ;  /* 0x0000000000207947 */ /* 0x000fea0003800000 */
.L_x_19:
[----:B------:R-:W-:-:S04]  /*0880*/  LOP3.LUT R0, R8, 0x80000000, R7, 0x48, !PT ;  /* 0x8000000008007812 */ /* 0x000fc800078e4807 */
[----:B------:R-:W-:Y:S01]  /*0890*/  LOP3.LUT R0, R0, 0x7f800000, RZ, 0xfc, !PT ;  /* 0x7f80000000007812 */ /* 0x000fe200078efcff */
[----:B------:R-:W-:Y:S06]  /*08a0*/  BRA `(.L_x_24) ;  /* 0x0000000000147947 */ /* 0x000fec0003800000 */
.L_x_18:
[----:B------:R-:W-:Y:S01]  /*08b0*/  LOP3.LUT R0, R8, 0x80000000, R7, 0x48, !PT ;  /* 0x8000000008007812 */ /* 0x000fe200078e4807 */
[----:B------:R-:W-:Y:S06]  /*08c0*/  BRA `(.L_x_24) ;  /* 0x00000000000c7947 */ /* 0x000fec0003800000 */
.L_x_17:
[----:B------:R-:W0:Y:S01]  /*08d0*/  MUFU.RSQ R0, -QNAN ;  /* 0xffc0000000007908 */ /* 0x000e220000001400 */
[----:B------:R-:W-:Y:S05]  /*08e0*/  BRA `(.L_x_24) ;  /* 0x0000000000047947 */ /* 0x000fea0003800000 */
.L_x_16:
[----:B------:R-:W-:-:S07]  /*08f0*/  FADD.FTZ R0, R0, R3 ;  /* 0x0000000300007221 */ /* 0x000fce0000010000 */
.L_x_24:
[----:B------:R-:W-:Y:S05]  /*0900*/  BSYNC.RECONVERGENT B1 ;  /* 0x0000000000017941 */ /* 0x000fea0003800200 */
.L_x_14:
[----:B------:R-:W-:-:S04]  /*0910*/  IMAD.MOV.U32 R5, RZ, RZ, 0x0 ;  /* 0x00000000ff057424 */ /* 0x000fc800078e00ff */
[----:B0-----:R-:W-:Y:S05]  /*0920*/  RET.REL.NODEC R4 `(_Z14quantizeKernelPfPafai) ;  /* 0xfffffff404b47950 */ /* 0x001fea0003c3ffff */
.L_x_25:
        /* <DEDUP_REMOVED lines=13> */
.L_x_26:


//--------------------- .nv.shared.reserved.0     --------------------------
	.section	.nv.shared.reserved.0,"aw",@nobits
	.weak		__nv_reservedSMEM_offset_0_alias
	.size		__nv_reservedSMEM_offset_0_alias, 0, 64
	.other		__nv_reservedSMEM_offset_0_alias,@"STO_CUDA_RESERVED_SHARED STV_DEFAULT"
__nv_reservedSMEM_offset_0_alias:
	.zero		0
	.zero		64


//--------------------- .nv.shared._Z13quantizedGEMMPaS_Pfffiii --------------------------
	.section	.nv.shared._Z13quantizedGEMMPaS_Pfffiii,"aw",@nobits
	.sectionflags	@""
.nv.shared._Z13quantizedGEMMPaS_Pfffiii:
	.zero		1536


//--------------------- .nv.constant0._Z18quantizedGEMM_DP4APaS_Pfffiii --------------------------
	.section	.nv.constant0._Z18quantizedGEMM_DP4APaS_Pfffiii,"a",@progbits
	.sectionflags	@""
	.align	4
.nv.constant0._Z18quantizedGEMM_DP4APaS_Pfffiii:
	.zero		940


//--------------------- .nv.constant0._Z13quantizedGEMMPaS_Pfffiii --------------------------
	.section	.nv.constant0._Z13quantizedGEMMPaS_Pfffiii,"a",@progbits
	.sectionflags	@""
	.align	4
.nv.constant0._Z13quantizedGEMMPaS_Pfffiii:
	.zero		940


//--------------------- .nv.constant0._Z14quantizeKernelPfPafai --------------------------
	.section	.nv.constant0._Z14quantizeKernelPfPafai,"a",@progbits
	.sectionflags	@""
	.align	4
.nv.constant0._Z14quantizeKernelPfPafai:
	.zero		924


//--------------------- SYMBOLS --------------------------

	.type		.nv.reservedSmem.offset0,@object
	.size		.nv.reservedSmem.offset0,0x4
	.type		.nv.reservedSmem.cap,@object
	.size		.nv.reservedSmem.cap,0x4
